// auto-generated by cutlass_sweep.gemm — config: {"arch": "sm_100", "cluster_m": 2, "cluster_n": 2, "dtype": "fp16", "dtype_b": "fp16", "layout": "tn", "stages": 7, "tile_k": 64, "tile_m": 128, "tile_n": 128}
#include "cutlass/cutlass.h"
#include "cutlass/gemm/collective/collective_builder.hpp"
#include "cutlass/gemm/device/gemm_universal_adapter.h"
#include "cutlass/gemm/kernel/gemm_universal.hpp"
#include "cutlass/epilogue/collective/collective_builder.hpp"

using ElemA = cutlass::half_t;
using ElemB = cutlass::half_t;
using ElemCD = cutlass::half_t;
using Acc  = float;
using TileShape    = cute::Shape<cute::_128, cute::_128, cute::_64>;
using ClusterShape = cute::Shape<cute::_2, cute::_2, cute::_1>;

using CollectiveEpilogue = typename cutlass::epilogue::collective::CollectiveBuilder<
    cutlass::arch::Sm100, cutlass::arch::OpClassTensorOp,
    TileShape, ClusterShape,
    cutlass::epilogue::collective::EpilogueTileAuto,
    Acc, Acc,
    ElemCD, cutlass::layout::RowMajor, 128 / cutlass::sizeof_bits<ElemCD>::value,
    ElemCD, cutlass::layout::RowMajor, 128 / cutlass::sizeof_bits<ElemCD>::value,
    cutlass::epilogue::collective::EpilogueScheduleAuto
  >::CollectiveOp;

using CollectiveMainloop = typename cutlass::gemm::collective::CollectiveBuilder<
    cutlass::arch::Sm100, cutlass::arch::OpClassTensorOp,
    ElemA, cutlass::layout::ColumnMajor, 128 / cutlass::sizeof_bits<ElemA>::value,
    ElemB, cutlass::layout::RowMajor, 128 / cutlass::sizeof_bits<ElemB>::value,
    Acc,
    TileShape, ClusterShape,
    cutlass::gemm::collective::StageCount<7>,
    cutlass::gemm::collective::KernelScheduleAuto
  >::CollectiveOp;

using GemmKernel = cutlass::gemm::kernel::GemmUniversal<
    cute::Shape<int,int,int,int>,
    CollectiveMainloop,
    CollectiveEpilogue
>;
using Gemm = cutlass::gemm::device::GemmUniversalAdapter<GemmKernel>;

// Force the device kernel symbol into the cubin without needing a host main.
auto* _anchor = &cutlass::device_kernel<GemmKernel>;


// ===== COMPILED SASS (sm_100a) =====

	.target	sm_100a

	.elftype	@"ET_EXEC"


//--------------------- .note.nv.tkinfo           --------------------------
	.section	.note.nv.tkinfo,"",@"SHT_NOTE"
	.sectionflags	@"SHF_NOTE_NV_TKINFO"
	.tkinfo
        /*0018*/ 	.word	0x00000002
        /*0030*/ 	.string	""
        /*0030*/ 	.string	"ptxas"
        /*0030*/ 	.string	"Cuda compilation tools, release 13.0, V13.0.88"
        /*0030*/ 	.string	"Build cuda_13.0.r13.0/compiler.36424714_0"
        /*0030*/ 	.string	"-arch sm_100a -m 64 "



//--------------------- .note.nv.cuinfo           --------------------------
	.section	.note.nv.cuinfo,"",@"SHT_NOTE"
	.sectionflags	@"SHF_NOTE_NV_CUINFO"
        /*0018*/ 	.short	0x0002
        /*001a*/ 	.short	0x0064
        /*001c*/ 	.short	0x0082
	.zero		2


//--------------------- .nv.info                  --------------------------
	.section	.nv.info,"",@"SHT_CUDA_INFO"
	.align	4


	//----- nvinfo : EIATTR_REGCOUNT
	.align		4
        /*0000*/ 	.byte	0x04, 0x2f
        /*0002*/ 	.short	(.L_19 - .L_18)
	.align		4
.L_18:
        /*0004*/ 	.word	index@(_ZN7cutlass13device_kernelINS_4gemm6kernel13GemmUniversalIN4cute5tupleIJiiiiEEENS1_10collective13CollectiveMmaINS1_35MainloopSm100TmaUmmaWarpSpecializedILi7ELi2ELi4ENS5_IJNS4_1CILi2EEESB_NSA_ILi1EEEEEEEENS5_IJNSA_ILi128EEESF_NSA_ILi64EEEEEENS_6half_tENS5_IJSC_llEEESI_SJ_NS4_8TiledMMAINS4_8MMA_AtomIJNS4_26SM100_MMA_F16BF16_2x1SM_SSISI_SI_fLi128ELi128ELNS4_4UMMA5MajorE1ELSO_1ELNSN_7ScaleInE0ELSP_0EEEEEENS4_6LayoutINS5_IJSC_SC_SC_EEENS5_IJNSA_ILi0EEESU_SU_EEEEENS5_IJNS4_10UnderscoreESX_SX_EEEEENS4_28SM100_TMA_2SM_LOAD_MULTICASTENS4_14ComposedLayoutINS4_7SwizzleILi3ELi4ELi3EEENS4_18smem_ptr_flag_bitsILi16EEENSS_INS5_IJSG_NSA_ILi8EEEEEENS5_IJSC_SG_EEEEEEEvNS4_8identityENS4_18SM100_TMA_2SM_LOADES1A_vS1B_EENS_8epilogue10collective18CollectiveEpilogueINS1E_23Sm100TmaWarpSpecializedILi4ELi2ELi16ELb1ELb0EEEJNS5_IJSG_SF_SG_EEENS5_IJNSS_ISG_SC_EENSS_INS5_IJNSA_ILi16EEESB_EEES18_EEEEESI_NS5_IJlSC_lEEESI_S1P_NS1E_6fusion15FusionCallbacksIS1I_NS1Q_17LinearCombinationISI_fSI_fLNS_15FloatRoundStyleE2EEES1J_S1O_JEEENS4_5SM1004TMEM4LOAD26SM100_TMEM_LOAD_32dp32b16xENS4_13SM90_TMA_LOADENS11_INS12_ILi1ELi4ELi3EEES15_NSS_INS5_IJS16_S1L_EEENS5_IJS1L_SC_EEEEEEENS4_39AutoVectorizingCopyWithAssumedAlignmentILi128EEENS4_14SM90_TMA_STOREES25_S27_S27_EEEvvEEEEvNT_6ParamsE)
        /*0008*/ 	.word	0x0000005b


	//----- nvinfo : EIATTR_FRAME_SIZE
	.align		4
.L_19:
        /*000c*/ 	.byte	0x04, 0x11
        /*000e*/ 	.short	(.L_21 - .L_20)
	.align		4
.L_20:
        /*0010*/ 	.word	index@($__internal_2_$__cuda_sm10x_tcgen05_guardrail_trap_unallocated_columns_being_dealloced)
        /*0014*/ 	.word	0x00000000


	//----- nvinfo : EIATTR_FRAME_SIZE
	.align		4
.L_21:
        /*0018*/ 	.byte	0x04, 0x11
        /*001a*/ 	.short	(.L_23 - .L_22)
	.align		4
.L_22:
        /*001c*/ 	.word	index@($__internal_1_$__cuda_sm10x_tcgen05_guardrail_trap_phase_invalid_during_alloc)
        /*0020*/ 	.word	0x00000000


	//----- nvinfo : EIATTR_FRAME_SIZE
	.align		4
.L_23:
        /*0024*/ 	.byte	0x04, 0x11
        /*0026*/ 	.short	(.L_25 - .L_24)
	.align		4
.L_24:
        /*0028*/ 	.word	index@($__internal_0_$__cuda_sm10x_tcgen05_guardrail_trap_col_being_dealloced_not_returned_by_alloc)
        /*002c*/ 	.word	0x00000000


	//----- nvinfo : EIATTR_FRAME_SIZE
	.align		4
.L_25:
        /*0030*/ 	.byte	0x04, 0x11
        /*0032*/ 	.short	(.L_27 - .L_26)
	.align		4
.L_26:
        /*0034*/ 	.word	index@(_ZN7cutlass13device_kernelINS_4gemm6kernel13GemmUniversalIN4cute5tupleIJiiiiEEENS1_10collective13CollectiveMmaINS1_35MainloopSm100TmaUmmaWarpSpecializedILi7ELi2ELi4ENS5_IJNS4_1CILi2EEESB_NSA_ILi1EEEEEEEENS5_IJNSA_ILi128EEESF_NSA_ILi64EEEEEENS_6half_tENS5_IJSC_llEEESI_SJ_NS4_8TiledMMAINS4_8MMA_AtomIJNS4_26SM100_MMA_F16BF16_2x1SM_SSISI_SI_fLi128ELi128ELNS4_4UMMA5MajorE1ELSO_1ELNSN_7ScaleInE0ELSP_0EEEEEENS4_6LayoutINS5_IJSC_SC_SC_EEENS5_IJNSA_ILi0EEESU_SU_EEEEENS5_IJNS4_10UnderscoreESX_SX_EEEEENS4_28SM100_TMA_2SM_LOAD_MULTICASTENS4_14ComposedLayoutINS4_7SwizzleILi3ELi4ELi3EEENS4_18smem_ptr_flag_bitsILi16EEENSS_INS5_IJSG_NSA_ILi8EEEEEENS5_IJSC_SG_EEEEEEEvNS4_8identityENS4_18SM100_TMA_2SM_LOADES1A_vS1B_EENS_8epilogue10collective18CollectiveEpilogueINS1E_23Sm100TmaWarpSpecializedILi4ELi2ELi16ELb1ELb0EEEJNS5_IJSG_SF_SG_EEENS5_IJNSS_ISG_SC_EENSS_INS5_IJNSA_ILi16EEESB_EEES18_EEEEESI_NS5_IJlSC_lEEESI_S1P_NS1E_6fusion15FusionCallbacksIS1I_NS1Q_17LinearCombinationISI_fSI_fLNS_15FloatRoundStyleE2EEES1J_S1O_JEEENS4_5SM1004TMEM4LOAD26SM100_TMEM_LOAD_32dp32b16xENS4_13SM90_TMA_LOADENS11_INS12_ILi1ELi4ELi3EEES15_NSS_INS5_IJS16_S1L_EEENS5_IJS1L_SC_EEEEEEENS4_39AutoVectorizingCopyWithAssumedAlignmentILi128EEENS4_14SM90_TMA_STOREES25_S27_S27_EEEvvEEEEvNT_6ParamsE)
        /*0038*/ 	.word	0x00000000


	//----- nvinfo : EIATTR_MIN_STACK_SIZE
	.align		4
.L_27:
        /*003c*/ 	.byte	0x04, 0x12
        /*003e*/ 	.short	(.L_29 - .L_28)
	.align		4
.L_28:
        /*0040*/ 	.word	index@(_ZN7cutlass13device_kernelINS_4gemm6kernel13GemmUniversalIN4cute5tupleIJiiiiEEENS1_10collective13CollectiveMmaINS1_35MainloopSm100TmaUmmaWarpSpecializedILi7ELi2ELi4ENS5_IJNS4_1CILi2EEESB_NSA_ILi1EEEEEEEENS5_IJNSA_ILi128EEESF_NSA_ILi64EEEEEENS_6half_tENS5_IJSC_llEEESI_SJ_NS4_8TiledMMAINS4_8MMA_AtomIJNS4_26SM100_MMA_F16BF16_2x1SM_SSISI_SI_fLi128ELi128ELNS4_4UMMA5MajorE1ELSO_1ELNSN_7ScaleInE0ELSP_0EEEEEENS4_6LayoutINS5_IJSC_SC_SC_EEENS5_IJNSA_ILi0EEESU_SU_EEEEENS5_IJNS4_10UnderscoreESX_SX_EEEEENS4_28SM100_TMA_2SM_LOAD_MULTICASTENS4_14ComposedLayoutINS4_7SwizzleILi3ELi4ELi3EEENS4_18smem_ptr_flag_bitsILi16EEENSS_INS5_IJSG_NSA_ILi8EEEEEENS5_IJSC_SG_EEEEEEEvNS4_8identityENS4_18SM100_TMA_2SM_LOADES1A_vS1B_EENS_8epilogue10collective18CollectiveEpilogueINS1E_23Sm100TmaWarpSpecializedILi4ELi2ELi16ELb1ELb0EEEJNS5_IJSG_SF_SG_EEENS5_IJNSS_ISG_SC_EENSS_INS5_IJNSA_ILi16EEESB_EEES18_EEEEESI_NS5_IJlSC_lEEESI_S1P_NS1E_6fusion15FusionCallbacksIS1I_NS1Q_17LinearCombinationISI_fSI_fLNS_15FloatRoundStyleE2EEES1J_S1O_JEEENS4_5SM1004TMEM4LOAD26SM100_TMEM_LOAD_32dp32b16xENS4_13SM90_TMA_LOADENS11_INS12_ILi1ELi4ELi3EEES15_NSS_INS5_IJS16_S1L_EEENS5_IJS1L_SC_EEEEEEENS4_39AutoVectorizingCopyWithAssumedAlignmentILi128EEENS4_14SM90_TMA_STOREES25_S27_S27_EEEvvEEEEvNT_6ParamsE)
        /*0044*/ 	.word	0x00000000
.L_29:


//--------------------- .nv.compat                --------------------------
	.section	.nv.compat,"",@"SHT_CUDA_COMPAT_INFO"
	.align	4
        /*0000*/ 	.byte	0x02, 0x09, 0x01, 0x00, 0x02, 0x02, 0x02, 0x00, 0x02, 0x05, 0x05, 0x00, 0x03, 0x07, 0x01, 0x01
        /*0010*/ 	.byte	0x02, 0x03, 0x01, 0x00, 0x02, 0x06, 0x01, 0x00, 0x04, 0x0b, 0x08, 0x00, 0x09, 0x00, 0x00, 0x00
        /*0020*/ 	.byte	0x00, 0x00, 0x00, 0x00


//--------------------- .nv.info._ZN7cutlass13device_kernelINS_4gemm6kernel13GemmUniversalIN4cute5tupleIJiiiiEEENS1_10collective13CollectiveMmaINS1_35MainloopSm100TmaUmmaWarpSpecializedILi7ELi2ELi4ENS5_IJNS4_1CILi2EEESB_NSA_ILi1EEEEEEEENS5_IJNSA_ILi128EEESF_NSA_ILi64EEEEEENS_6half_tENS5_IJSC_llEEESI_SJ_NS4_8TiledMMAINS4_8MMA_AtomIJNS4_26SM100_MMA_F16BF16_2x1SM_SSISI_SI_fLi128ELi128ELNS4_4UMMA5MajorE1ELSO_1ELNSN_7ScaleInE0ELSP_0EEEEEENS4_6LayoutINS5_IJSC_SC_SC_EEENS5_IJNSA_ILi0EEESU_SU_EEEEENS5_IJNS4_10UnderscoreESX_SX_EEEEENS4_28SM100_TMA_2SM_LOAD_MULTICASTENS4_14ComposedLayoutINS4_7SwizzleILi3ELi4ELi3EEENS4_18smem_ptr_flag_bitsILi16EEENSS_INS5_IJSG_NSA_ILi8EEEEEENS5_IJSC_SG_EEEEEEEvNS4_8identityENS4_18SM100_TMA_2SM_LOADES1A_vS1B_EENS_8epilogue10collective18CollectiveEpilogueINS1E_23Sm100TmaWarpSpecializedILi4ELi2ELi16ELb1ELb0EEEJNS5_IJSG_SF_SG_EEENS5_IJNSS_ISG_SC_EENSS_INS5_IJNSA_ILi16EEESB_EEES18_EEEEESI_NS5_IJlSC_lEEESI_S1P_NS1E_6fusion15FusionCallbacksIS1I_NS1Q_17LinearCombinationISI_fSI_fLNS_15FloatRoundStyleE2EEES1J_S1O_JEEENS4_5SM1004TMEM4LOAD26SM100_TMEM_LOAD_32dp32b16xENS4_13SM90_TMA_LOADENS11_INS12_ILi1ELi4ELi3EEES15_NSS_INS5_IJS16_S1L_EEENS5_IJS1L_SC_EEEEEEENS4_39AutoVectorizingCopyWithAssumedAlignmentILi128EEENS4_14SM90_TMA_STOREES25_S27_S27_EEEvvEEEEvNT_6ParamsE --------------------------
	.section	.nv.info._ZN7cutlass13device_kernelINS_4gemm6kernel13GemmUniversalIN4cute5tupleIJiiiiEEENS1_10collective13CollectiveMmaINS1_35MainloopSm100TmaUmmaWarpSpecializedILi7ELi2ELi4ENS5_IJNS4_1CILi2EEESB_NSA_ILi1EEEEEEEENS5_IJNSA_ILi128EEESF_NSA_ILi64EEEEEENS_6half_tENS5_IJSC_llEEESI_SJ_NS4_8TiledMMAINS4_8MMA_AtomIJNS4_26SM100_MMA_F16BF16_2x1SM_SSISI_SI_fLi128ELi128ELNS4_4UMMA5MajorE1ELSO_1ELNSN_7ScaleInE0ELSP_0EEEEEENS4_6LayoutINS5_IJSC_SC_SC_EEENS5_IJNSA_ILi0EEESU_SU_EEEEENS5_IJNS4_10UnderscoreESX_SX_EEEEENS4_28SM100_TMA_2SM_LOAD_MULTICASTENS4_14ComposedLayoutINS4_7SwizzleILi3ELi4ELi3EEENS4_18smem_ptr_flag_bitsILi16EEENSS_INS5_IJSG_NSA_ILi8EEEEEENS5_IJSC_SG_EEEEEEEvNS4_8identityENS4_18SM100_TMA_2SM_LOADES1A_vS1B_EENS_8epilogue10collective18CollectiveEpilogueINS1E_23Sm100TmaWarpSpecializedILi4ELi2ELi16ELb1ELb0EEEJNS5_IJSG_SF_SG_EEENS5_IJNSS_ISG_SC_EENSS_INS5_IJNSA_ILi16EEESB_EEES18_EEEEESI_NS5_IJlSC_lEEESI_S1P_NS1E_6fusion15FusionCallbacksIS1I_NS1Q_17LinearCombinationISI_fSI_fLNS_15FloatRoundStyleE2EEES1J_S1O_JEEENS4_5SM1004TMEM4LOAD26SM100_TMEM_LOAD_32dp32b16xENS4_13SM90_TMA_LOADENS11_INS12_ILi1ELi4ELi3EEES15_NSS_INS5_IJS16_S1L_EEENS5_IJS1L_SC_EEEEEEENS4_39AutoVectorizingCopyWithAssumedAlignmentILi128EEENS4_14SM90_TMA_STOREES25_S27_S27_EEEvvEEEEvNT_6ParamsE,"",@"SHT_CUDA_INFO"
	.sectionflags	@""
	.align	4


	//----- nvinfo : EIATTR_CUDA_API_VERSION
	.align		4
        /*0000*/ 	.byte	0x04, 0x37
        /*0002*/ 	.short	(.L_31 - .L_30)
.L_30:
        /*0004*/ 	.word	0x00000082


	//----- nvinfo : EIATTR_KPARAM_INFO
	.align		4
.L_31:
        /*0008*/ 	.byte	0x04, 0x17
        /*000a*/ 	.short	(.L_33 - .L_32)
.L_32:
        /*000c*/ 	.word	0x00000000
        /*0010*/ 	.short	0x0000
        /*0012*/ 	.short	0x0000
        /*0014*/ 	.byte	0x00, 0xf0, 0x01, 0x20


	//----- nvinfo : EIATTR_AT_ENTRY_FRAGMENTS
	.align		4
.L_33:
        /*0018*/ 	.byte	0x04, 0x4f
        /*001a*/ 	.short	(.L_35 - .L_34)


	//   ....[0]....
.L_34:
        /*001c*/ 	.word	0x00000007


	//----- nvinfo : EIATTR_RESERVED_SMEM_USED
	.align		4
.L_35:
        /*0020*/ 	.byte	0x01, 0x41
	.zero		2


	//----- nvinfo : EIATTR_SPARSE_MMA_MASK
	.align		4
        /*0024*/ 	.byte	0x03, 0x50
        /*0026*/ 	.short	0x0000


	//----- nvinfo : EIATTR_TCGEN05_2CTA_USED
	.align		4
        /*0028*/ 	.byte	0x01, 0x52
	.zero		2


	//----- nvinfo : EIATTR_MAXREG_COUNT
	.align		4
        /*002c*/ 	.byte	0x03, 0x1b
        /*002e*/ 	.short	0x00ff


	//----- nvinfo : EIATTR_NUM_BARRIERS
	.align		4
        /*0030*/ 	.byte	0x02, 0x4c
        /*0032*/ 	.byte	0x07
	.zero		1


	//----- nvinfo : EIATTR_EXTERNS
	.align		4
        /*0034*/ 	.byte	0x04, 0x0f
        /*0036*/ 	.short	(.L_37 - .L_36)


	//   ....[0]....
	.align		4
.L_36:
        /*0038*/ 	.word	index@(__assertfail)


	//----- nvinfo : EIATTR_MERCURY_ISA_VERSION
	.align		4
.L_37:
        /*003c*/ 	.byte	0x03, 0x5f
        /*003e*/ 	.short	0x0101


	//----- nvinfo : EIATTR_INT_WARP_WIDE_INSTR_OFFSETS
	.align		4
        /*0040*/ 	.byte	0x04, 0x31
        /*0042*/ 	.short	(.L_39 - .L_38)


	//   ....[0]....
.L_38:
        /*0044*/ 	.word	0x00000db0


	//   ....[1]....
        /*0048*/ 	.word	0x00000e50


	//   ....[2]....
        /*004c*/ 	.word	0x000022a0


	//   ....[3]....
        /*0050*/ 	.word	0x00004310


	//   ....[4]....
        /*0054*/ 	.word	0x00004330


	//   ....[5]....
        /*0058*/ 	.word	0x00004360


	//   ....[6]....
        /*005c*/ 	.word	0x00004c60


	//   ....[7]....
        /*0060*/ 	.word	0x00004c80


	//   ....[8]....
        /*0064*/ 	.word	0x00004d50


	//   ....[9]....
        /*0068*/ 	.word	0x00004e30


	//   ....[10]....
        /*006c*/ 	.word	0x00004e50


	//   ....[11]....
        /*0070*/ 	.word	0x00004f10


	//   ....[12]....
        /*0074*/ 	.word	0x00005010


	//   ....[13]....
        /*0078*/ 	.word	0x00005030


	//   ....[14]....
        /*007c*/ 	.word	0x00005160


	//   ....[15]....
        /*0080*/ 	.word	0x000052e0


	//   ....[16]....
        /*0084*/ 	.word	0x000052f0


	//   ....[17]....
        /*0088*/ 	.word	0x00005410


	//----- nvinfo : EIATTR_COOP_GROUP_MASK_REGIDS
	.align		4
.L_39:
        /*008c*/ 	.byte	0x04, 0x29
        /*008e*/ 	.short	(.L_41 - .L_40)


	//   ....[0]....
.L_40:
        /*0090*/ 	.word	0xffffffff


	//   ....[1]....
        /*0094*/ 	.word	0xffffffff


	//   ....[2]....
        /*0098*/ 	.word	0xffffffff


	//   ....[3]....
        /*009c*/ 	.word	0xffffffff


	//   ....[4]....
        /*00a0*/ 	.word	0xffffffff


	//   ....[5]....
        /*00a4*/ 	.word	0xffffffff


	//   ....[6]....
        /*00a8*/ 	.word	0xffffffff


	//   ....[7]....
        /*00ac*/ 	.word	0xffffffff


	//   ....[8]....
        /*00b0*/ 	.word	0xffffffff


	//   ....[9]....
        /*00b4*/ 	.word	0xffffffff


	//   ....[10]....
        /*00b8*/ 	.word	0xffffffff


	//   ....[11]....
        /*00bc*/ 	.word	0xffffffff


	//   ....[12]....
        /*00c0*/ 	.word	0xffffffff


	//   ....[13]....
        /*00c4*/ 	.word	0xffffffff


	//----- nvinfo : EIATTR_COOP_GROUP_INSTR_OFFSETS
	.align		4
.L_41:
        /*00c8*/ 	.byte	0x04, 0x28
        /*00ca*/ 	.short	(.L_43 - .L_42)


	//   ....[0]....
.L_42:
        /*00cc*/ 	.word	0x000000c0


	//   ....[1]....
        /*00d0*/ 	.word	0x00000500


	//   ....[2]....
        /*00d4*/ 	.word	0x00000720


	//   ....[3]....
        /*00d8*/ 	.word	0x000008b0


	//   ....[4]....
        /*00dc*/ 	.word	0x000009a0


	//   ....[5]....
        /*00e0*/ 	.word	0x00000b00


	//   ....[6]....
        /*00e4*/ 	.word	0x00000c90


	//   ....[7]....
        /*00e8*/ 	.word	0x00000ed0


	//   ....[8]....
        /*00ec*/ 	.word	0x00002180


	//   ....[9]....
        /*00f0*/ 	.word	0x00003110


	//   ....[10]....
        /*00f4*/ 	.word	0x000035e0


	//   ....[11]....
        /*00f8*/ 	.word	0x00003610


	//   ....[12]....
        /*00fc*/ 	.word	0x00004210


	//   ....[13]....
        /*0100*/ 	.word	0x00004420


	//----- nvinfo : EIATTR_VRC_CTA_INIT_COUNT
	.align		4
.L_43:
        /*0104*/ 	.byte	0x02, 0x4a
        /*0106*/ 	.byte	0x80
	.zero		1


	//----- nvinfo : EIATTR_SYSCALL_OFFSETS
	.align		4
        /*0108*/ 	.byte	0x04, 0x46
        /*010a*/ 	.short	(.L_45 - .L_44)


	//   ....[0]....
.L_44:
        /*010c*/ 	.word	0x00005f40


	//   ....[1]....
        /*0110*/ 	.word	0x00006030


	//   ....[2]....
        /*0114*/ 	.word	0x00006770


	//   ....[3]....
        /*0118*/ 	.word	0x00007090


	//   ....[4]....
        /*011c*/ 	.word	0x00007950


	//   ....[5]....
        /*0120*/ 	.word	0x00008210


	//----- nvinfo : EIATTR_MBARRIER_INSTR_OFFSETS
	.align		4
.L_45:
        /*0124*/ 	.byte	0x04, 0x39
        /*0126*/ 	.short	(.L_47 - .L_46)


	//   ....[0]....
.L_46:
        /*0128*/ 	.word	0x00000630
        /*012c*/ 	.word	0x000000ff
        /*0130*/ 	.word	0x00000000
        /*0134*/ 	.short	0x0100
        /*0136*/ 	.byte	0x07
	.zero		1


	//   ....[1]....
        /*0138*/ 	.word	0x00000640
        /*013c*/ 	.word	0x000000ff
        /*0140*/ 	.word	0x00000038
        /*0144*/ 	.short	0x0100
        /*0146*/ 	.byte	0x07
	.zero		1


	//   ....[2]....
        /*0148*/ 	.word	0x00000650
        /*014c*/ 	.word	0x000000ff
        /*0150*/ 	.word	0x00000008
        /*0154*/ 	.short	0x0100
        /*0156*/ 	.byte	0x07
	.zero		1


	//   ....[3]....
        /*0158*/ 	.word	0x00000660
        /*015c*/ 	.word	0x000000ff
        /*0160*/ 	.word	0x00000040
        /*0164*/ 	.short	0x0100
        /*0166*/ 	.byte	0x07
	.zero		1


	//   ....[4]....
        /*0168*/ 	.word	0x00000670
        /*016c*/ 	.word	0x000000ff
        /*0170*/ 	.word	0x00000010
        /*0174*/ 	.short	0x0100
        /*0176*/ 	.byte	0x07
	.zero		1


	//   ....[5]....
        /*0178*/ 	.word	0x00000680
        /*017c*/ 	.word	0x000000ff
        /*0180*/ 	.word	0x00000048
        /*0184*/ 	.short	0x0100
        /*0186*/ 	.byte	0x07
	.zero		1


	//   ....[6]....
        /*0188*/ 	.word	0x00000690
        /*018c*/ 	.word	0x000000ff
        /*0190*/ 	.word	0x00000018
        /*0194*/ 	.short	0x0100
        /*0196*/ 	.byte	0x07
	.zero		1


	//   ....[7]....
        /*0198*/ 	.word	0x000006a0
        /*019c*/ 	.word	0x000000ff
        /*01a0*/ 	.word	0x00000050
        /*01a4*/ 	.short	0x0100
        /*01a6*/ 	.byte	0x07
	.zero		1


	//   ....[8]....
        /*01a8*/ 	.word	0x000006b0
        /*01ac*/ 	.word	0x000000ff
        /*01b0*/ 	.word	0x00000020
        /*01b4*/ 	.short	0x0100
        /*01b6*/ 	.byte	0x07
	.zero		1


	//   ....[9]....
        /*01b8*/ 	.word	0x000006c0
        /*01bc*/ 	.word	0x000000ff
        /*01c0*/ 	.word	0x00000058
        /*01c4*/ 	.short	0x0100
        /*01c6*/ 	.byte	0x07
	.zero		1


	//   ....[10]....
        /*01c8*/ 	.word	0x000006d0
        /*01cc*/ 	.word	0x000000ff
        /*01d0*/ 	.word	0x00000028
        /*01d4*/ 	.short	0x0100
        /*01d6*/ 	.byte	0x07
	.zero		1


	//   ....[11]....
        /*01d8*/ 	.word	0x000006e0
        /*01dc*/ 	.word	0x000000ff
        /*01e0*/ 	.word	0x00000060
        /*01e4*/ 	.short	0x0100
        /*01e6*/ 	.byte	0x07
	.zero		1


	//   ....[12]....
        /*01e8*/ 	.word	0x000006f0
        /*01ec*/ 	.word	0x000000ff
        /*01f0*/ 	.word	0x00000030
        /*01f4*/ 	.short	0x0100
        /*01f6*/ 	.byte	0x07
	.zero		1


	//   ....[13]....
        /*01f8*/ 	.word	0x00000700
        /*01fc*/ 	.word	0x000000ff
        /*0200*/ 	.word	0x00000068
        /*0204*/ 	.short	0x0100
        /*0206*/ 	.byte	0x07
	.zero		1


	//   ....[14]....
        /*0208*/ 	.word	0x00000820
        /*020c*/ 	.word	0x000000ff
        /*0210*/ 	.word	0x00000070
        /*0214*/ 	.short	0x0100
        /*0216*/ 	.byte	0x07
	.zero		1


	//   ....[15]....
        /*0218*/ 	.word	0x00000830
        /*021c*/ 	.word	0x000000ff
        /*0220*/ 	.word	0x00000090
        /*0224*/ 	.short	0x0100
        /*0226*/ 	.byte	0x07
	.zero		1


	//   ....[16]....
        /*0228*/ 	.word	0x00000840
        /*022c*/ 	.word	0x000000ff
        /*0230*/ 	.word	0x00000078
        /*0234*/ 	.short	0x0100
        /*0236*/ 	.byte	0x07
	.zero		1


	//   ....[17]....
        /*0238*/ 	.word	0x00000850
        /*023c*/ 	.word	0x000000ff
        /*0240*/ 	.word	0x00000098
        /*0244*/ 	.short	0x0100
        /*0246*/ 	.byte	0x07
	.zero		1


	//   ....[18]....
        /*0248*/ 	.word	0x00000860
        /*024c*/ 	.word	0x000000ff
        /*0250*/ 	.word	0x00000080
        /*0254*/ 	.short	0x0100
        /*0256*/ 	.byte	0x07
	.zero		1


	//   ....[19]....
        /*0258*/ 	.word	0x00000870
        /*025c*/ 	.word	0x000000ff
        /*0260*/ 	.word	0x000000a0
        /*0264*/ 	.short	0x0100
        /*0266*/ 	.byte	0x07
	.zero		1


	//   ....[20]....
        /*0268*/ 	.word	0x00000880
        /*026c*/ 	.word	0x000000ff
        /*0270*/ 	.word	0x00000088
        /*0274*/ 	.short	0x0100
        /*0276*/ 	.byte	0x07
	.zero		1


	//   ....[21]....
        /*0278*/ 	.word	0x00000890
        /*027c*/ 	.word	0x000000ff
        /*0280*/ 	.word	0x000000a8
        /*0284*/ 	.short	0x0100
        /*0286*/ 	.byte	0x07
	.zero		1


	//   ....[22]....
        /*0288*/ 	.word	0x00000970
        /*028c*/ 	.word	0x000000ff
        /*0290*/ 	.word	0x000000b0
        /*0294*/ 	.short	0x0100
        /*0296*/ 	.byte	0x06
	.zero		1


	//   ....[23]....
        /*0298*/ 	.word	0x00000980
        /*029c*/ 	.word	0x000000ff
        /*02a0*/ 	.word	0x000000b8
        /*02a4*/ 	.short	0x0100
        /*02a6*/ 	.byte	0x06
	.zero		1


	//   ....[24]....
        /*02a8*/ 	.word	0x00000ab0
        /*02ac*/ 	.word	0x000000ff
        /*02b0*/ 	.word	0x000000c0
        /*02b4*/ 	.short	0x0100
        /*02b6*/ 	.byte	0x06
	.zero		1


	//   ....[25]....
        /*02b8*/ 	.word	0x00000ac0
        /*02bc*/ 	.word	0x000000ff
        /*02c0*/ 	.word	0x000000d0
        /*02c4*/ 	.short	0x0100
        /*02c6*/ 	.byte	0x06
	.zero		1


	//   ....[26]....
        /*02c8*/ 	.word	0x00000ad0
        /*02cc*/ 	.word	0x000000ff
        /*02d0*/ 	.word	0x000000c8
        /*02d4*/ 	.short	0x0100
        /*02d6*/ 	.byte	0x06
	.zero		1


	//   ....[27]....
        /*02d8*/ 	.word	0x00000ae0
        /*02dc*/ 	.word	0x000000ff
        /*02e0*/ 	.word	0x000000d8
        /*02e4*/ 	.short	0x0100
        /*02e6*/ 	.byte	0x06
	.zero		1


	//   ....[28]....
        /*02e8*/ 	.word	0x00000c00
        /*02ec*/ 	.word	0x000000ff
        /*02f0*/ 	.word	0x000000e0
        /*02f4*/ 	.short	0x0100
        /*02f6*/ 	.byte	0x07
	.zero		1


	//   ....[29]....
        /*02f8*/ 	.word	0x00000c10
        /*02fc*/ 	.word	0x000000ff
        /*0300*/ 	.word	0x00000100
        /*0304*/ 	.short	0x0100
        /*0306*/ 	.byte	0x07
	.zero		1


	//   ....[30]....
        /*0308*/ 	.word	0x00000c20
        /*030c*/ 	.word	0x000000ff
        /*0310*/ 	.word	0x000000e8
        /*0314*/ 	.short	0x0100
        /*0316*/ 	.byte	0x07
	.zero		1


	//   ....[31]....
        /*0318*/ 	.word	0x00000c30
        /*031c*/ 	.word	0x000000ff
        /*0320*/ 	.word	0x00000108
        /*0324*/ 	.short	0x0100
        /*0326*/ 	.byte	0x07
	.zero		1


	//   ....[32]....
        /*0328*/ 	.word	0x00000c40
        /*032c*/ 	.word	0x000000ff
        /*0330*/ 	.word	0x000000f0
        /*0334*/ 	.short	0x0100
        /*0336*/ 	.byte	0x07
	.zero		1


	//   ....[33]....
        /*0338*/ 	.word	0x00000c50
        /*033c*/ 	.word	0x000000ff
        /*0340*/ 	.word	0x00000110
        /*0344*/ 	.short	0x0100
        /*0346*/ 	.byte	0x07
	.zero		1


	//   ....[34]....
        /*0348*/ 	.word	0x00000c60
        /*034c*/ 	.word	0x000000ff
        /*0350*/ 	.word	0x000000f8
        /*0354*/ 	.short	0x0100
        /*0356*/ 	.byte	0x07
	.zero		1


	//   ....[35]....
        /*0358*/ 	.word	0x00000c70
        /*035c*/ 	.word	0x000000ff
        /*0360*/ 	.word	0x00000118
        /*0364*/ 	.short	0x0100
        /*0366*/ 	.byte	0x07
	.zero		1


	//   ....[36]....
        /*0368*/ 	.word	0x00000d60
        /*036c*/ 	.word	0x000000ff
        /*0370*/ 	.word	0x00000120
        /*0374*/ 	.short	0x0100
        /*0376*/ 	.byte	0x06
	.zero		1


	//   ....[37]....
        /*0378*/ 	.word	0x00000d70
        /*037c*/ 	.word	0x000000ff
        /*0380*/ 	.word	0x00000130
        /*0384*/ 	.short	0x0100
        /*0386*/ 	.byte	0x06
	.zero		1


	//   ....[38]....
        /*0388*/ 	.word	0x00000d80
        /*038c*/ 	.word	0x000000ff
        /*0390*/ 	.word	0x00000128
        /*0394*/ 	.short	0x0100
        /*0396*/ 	.byte	0x06
	.zero		1


	//   ....[39]....
        /*0398*/ 	.word	0x00000d90
        /*039c*/ 	.word	0x000000ff
        /*03a0*/ 	.word	0x00000138
        /*03a4*/ 	.short	0x0100
        /*03a6*/ 	.byte	0x06
	.zero		1


	//   ....[40]....
        /*03a8*/ 	.word	0x00000e90
        /*03ac*/ 	.word	0x000000ff
        /*03b0*/ 	.word	0x00000140
        /*03b4*/ 	.short	0x0100
        /*03b6*/ 	.byte	0x05
	.zero		1


	//   ....[41]....
        /*03b8*/ 	.word	0x00001960
        /*03bc*/ 	.word	0x00000003
        /*03c0*/ 	.word	0x00000130
        /*03c4*/ 	.short	0x010a
        /*03c6*/ 	.byte	0xff
	.zero		1


	//   ....[42]....
        /*03c8*/ 	.word	0x00001990
        /*03cc*/ 	.word	0x00000003
        /*03d0*/ 	.word	0x00000120
        /*03d4*/ 	.short	0x0101
        /*03d6*/ 	.byte	0xff
	.zero		1


	//   ....[43]....
        /*03d8*/ 	.word	0x00001a90
        /*03dc*/ 	.word	0x000000ff
        /*03e0*/ 	.word	0x00000038
        /*03e4*/ 	.short	0x010a
        /*03e6*/ 	.byte	0x08
	.zero		1


	//   ....[44]....
        /*03e8*/ 	.word	0x00001b60
        /*03ec*/ 	.word	0x000000ff
        /*03f0*/ 	.word	0x00000038
        /*03f4*/ 	.short	0x010a
        /*03f6*/ 	.byte	0x21
	.zero		1


	//   ....[45]....
        /*03f8*/ 	.word	0x00001d10
        /*03fc*/ 	.word	0x000000ff
        /*0400*/ 	.word	0x00000038
        /*0404*/ 	.short	0x010a
        /*0406*/ 	.byte	0x08
	.zero		1


	//   ....[46]....
        /*0408*/ 	.word	0x00001e20
        /*040c*/ 	.word	0x000000ff
        /*0410*/ 	.word	0x000000b8
        /*0414*/ 	.short	0x0101
        /*0416*/ 	.byte	0x04
	.zero		1


	//   ....[47]....
        /*0418*/ 	.word	0x00001e40
        /*041c*/ 	.word	0x000000ff
        /*0420*/ 	.word	0x00000038
        /*0424*/ 	.short	0x010a
        /*0426*/ 	.byte	0x08
	.zero		1


	//   ....[48]....
        /*0428*/ 	.word	0x00001ec0
        /*042c*/ 	.word	0x000000ff
        /*0430*/ 	.word	0x00000038
        /*0434*/ 	.short	0x010a
        /*0436*/ 	.byte	0x11
	.zero		1


	//   ....[49]....
        /*0438*/ 	.word	0x00002050
        /*043c*/ 	.word	0x000000ff
        /*0440*/ 	.word	0x00000038
        /*0444*/ 	.short	0x010a
        /*0446*/ 	.byte	0x08
	.zero		1


	//   ....[50]....
        /*0448*/ 	.word	0x000021b0
        /*044c*/ 	.word	0x00000002
        /*0450*/ 	.word	0x000000c0
        /*0454*/ 	.short	0x010a
        /*0456*/ 	.byte	0xff
	.zero		1


	//   ....[51]....
        /*0458*/ 	.word	0x00002270
        /*045c*/ 	.word	0x00000002
        /*0460*/ 	.word	0x00000000
        /*0464*/ 	.short	0x0101
        /*0466*/ 	.byte	0xff
	.zero		1


	//   ....[52]....
        /*0468*/ 	.word	0x000027d0
        /*046c*/ 	.word	0x000000ff
        /*0470*/ 	.word	0x00000000
        /*0474*/ 	.short	0x010a
        /*0476*/ 	.byte	0x05
	.zero		1


	//   ....[53]....
        /*0478*/ 	.word	0x00002860
        /*047c*/ 	.word	0x000000ff
        /*0480*/ 	.word	0x00000000
        /*0484*/ 	.short	0x010a
        /*0486*/ 	.byte	0x05
	.zero		1


	//   ....[54]....
        /*0488*/ 	.word	0x000028f0
        /*048c*/ 	.word	0x000000ff
        /*0490*/ 	.word	0x00000000
        /*0494*/ 	.short	0x010a
        /*0496*/ 	.byte	0x05
	.zero		1


	//   ....[55]....
        /*0498*/ 	.word	0x00002980
        /*049c*/ 	.word	0x000000ff
        /*04a0*/ 	.word	0x00000000
        /*04a4*/ 	.short	0x010a
        /*04a6*/ 	.byte	0x05
	.zero		1


	//   ....[56]....
        /*04a8*/ 	.word	0x00002a10
        /*04ac*/ 	.word	0x000000ff
        /*04b0*/ 	.word	0x00000000
        /*04b4*/ 	.short	0x010a
        /*04b6*/ 	.byte	0x05
	.zero		1


	//   ....[57]....
        /*04b8*/ 	.word	0x00002aa0
        /*04bc*/ 	.word	0x000000ff
        /*04c0*/ 	.word	0x00000000
        /*04c4*/ 	.short	0x010a
        /*04c6*/ 	.byte	0x05
	.zero		1


	//   ....[58]....
        /*04c8*/ 	.word	0x00002b40
        /*04cc*/ 	.word	0x00000000
        /*04d0*/ 	.word	0x00000000
        /*04d4*/ 	.short	0x010a
        /*04d6*/ 	.byte	0xff
	.zero		1


	//   ....[59]....
        /*04d8*/ 	.word	0x00002c70
        /*04dc*/ 	.word	0x00000000
        /*04e0*/ 	.word	0x00000120
        /*04e4*/ 	.short	0x010a
        /*04e6*/ 	.byte	0xff
	.zero		1


	//   ....[60]....
        /*04e8*/ 	.word	0x00002ce0
        /*04ec*/ 	.word	0x00000004
        /*04f0*/ 	.word	0x00000000
        /*04f4*/ 	.short	0x0101
        /*04f6*/ 	.byte	0xff
	.zero		1


	//   ....[61]....
        /*04f8*/ 	.word	0x00002d00
        /*04fc*/ 	.word	0x000000ff
        /*0500*/ 	.word	0x000000d0
        /*0504*/ 	.short	0x010a
        /*0506*/ 	.byte	0x05
	.zero		1


	//   ....[62]....
        /*0508*/ 	.word	0x00002e20
        /*050c*/ 	.word	0x00000000
        /*0510*/ 	.word	0x000000c0
        /*0514*/ 	.short	0x010a
        /*0516*/ 	.byte	0xff
	.zero		1


	//   ....[63]....
        /*0518*/ 	.word	0x00002f20
        /*051c*/ 	.word	0x00000000
        /*0520*/ 	.word	0x00000000
        /*0524*/ 	.short	0x0101
        /*0526*/ 	.byte	0xff
	.zero		1


	//   ....[64]....
        /*0528*/ 	.word	0x00002fb0
        /*052c*/ 	.word	0x000000ff
        /*0530*/ 	.word	0x000000d0
        /*0534*/ 	.short	0x0106
        /*0536*/ 	.byte	0x05
	.zero		1


	//   ....[65]....
        /*0538*/ 	.word	0x00002fd0
        /*053c*/ 	.word	0x000000ff
        /*0540*/ 	.word	0x000000d0
        /*0544*/ 	.short	0x010a
        /*0546*/ 	.byte	0x05
	.zero		1


	//   ....[66]....
        /*0548*/ 	.word	0x00003060
        /*054c*/ 	.word	0x000000ff
        /*0550*/ 	.word	0x000000d0
        /*0554*/ 	.short	0x0106
        /*0556*/ 	.byte	0x04
	.zero		1


	//   ....[67]....
        /*0558*/ 	.word	0x000030a0
        /*055c*/ 	.word	0x00000000
        /*0560*/ 	.word	0x000000d0
        /*0564*/ 	.short	0x010a
        /*0566*/ 	.byte	0xff
	.zero		1


	//   ....[68]....
        /*0568*/ 	.word	0x000032e0
        /*056c*/ 	.word	0x000000ff
        /*0570*/ 	.word	0x00000008
        /*0574*/ 	.short	0x010a
        /*0576*/ 	.byte	0x04
	.zero		1


	//   ....[69]....
        /*0578*/ 	.word	0x00003300
        /*057c*/ 	.word	0x000000ff
        /*0580*/ 	.word	0x00000008
        /*0584*/ 	.short	0x010a
        /*0586*/ 	.byte	0x04
	.zero		1


	//   ....[70]....
        /*0588*/ 	.word	0x00003490
        /*058c*/ 	.word	0x000000ff
        /*0590*/ 	.word	0x00000008
        /*0594*/ 	.short	0x010a
        /*0596*/ 	.byte	0x04
	.zero		1


	//   ....[71]....
        /*0598*/ 	.word	0x000034b0
        /*059c*/ 	.word	0x000000ff
        /*05a0*/ 	.word	0x00000008
        /*05a4*/ 	.short	0x010a
        /*05a6*/ 	.byte	0x04
	.zero		1


	//   ....[72]....
        /*05a8*/ 	.word	0x00003570
        /*05ac*/ 	.word	0x000000ff
        /*05b0*/ 	.word	0x00000000
        /*05b4*/ 	.short	0x0101
        /*05b6*/ 	.byte	0x05
	.zero		1


	//   ....[73]....
        /*05b8*/ 	.word	0x00003890
        /*05bc*/ 	.word	0x00000000
        /*05c0*/ 	.word	0x000000c0
        /*05c4*/ 	.short	0x010a
        /*05c6*/ 	.byte	0xff
	.zero		1


	//   ....[74]....
        /*05c8*/ 	.word	0x00003950
        /*05cc*/ 	.word	0x00000000
        /*05d0*/ 	.word	0x00000000
        /*05d4*/ 	.short	0x0101
        /*05d6*/ 	.byte	0xff
	.zero		1


	//   ....[75]....
        /*05d8*/ 	.word	0x00003a10
        /*05dc*/ 	.word	0x000000ff
        /*05e0*/ 	.word	0x00000000
        /*05e4*/ 	.short	0x010a
        /*05e6*/ 	.byte	0x06
	.zero		1


	//   ....[76]....
        /*05e8*/ 	.word	0x00003a20
        /*05ec*/ 	.word	0x000000ff
        /*05f0*/ 	.word	0x00000100
        /*05f4*/ 	.short	0x010a
        /*05f6*/ 	.byte	0x07
	.zero		1


	//   ....[77]....
        /*05f8*/ 	.word	0x00003ad0
        /*05fc*/ 	.word	0x000000ff
        /*0600*/ 	.word	0x00000000
        /*0604*/ 	.short	0x010a
        /*0606*/ 	.byte	0x06
	.zero		1


	//   ....[78]....
        /*0608*/ 	.word	0x00003c00
        /*060c*/ 	.word	0x000000ff
        /*0610*/ 	.word	0x00000000
        /*0614*/ 	.short	0x010a
        /*0616*/ 	.byte	0x1e
	.zero		1


	//   ....[79]....
        /*0618*/ 	.word	0x00003f00
        /*061c*/ 	.word	0x000000ff
        /*0620*/ 	.word	0x00000000
        /*0624*/ 	.short	0x010a
        /*0626*/ 	.byte	0x07
	.zero		1


	//   ....[80]....
        /*0628*/ 	.word	0x00003f90
        /*062c*/ 	.word	0x000000ff
        /*0630*/ 	.word	0x00000000
        /*0634*/ 	.short	0x010a
        /*0636*/ 	.byte	0x07
	.zero		1


	//   ....[81]....
        /*0638*/ 	.word	0x00004020
        /*063c*/ 	.word	0x000000ff
        /*0640*/ 	.word	0x00000000
        /*0644*/ 	.short	0x010a
        /*0646*/ 	.byte	0x07
	.zero		1


	//   ....[82]....
        /*0648*/ 	.word	0x000040c0
        /*064c*/ 	.word	0x00000000
        /*0650*/ 	.word	0x00000000
        /*0654*/ 	.short	0x010a
        /*0656*/ 	.byte	0xff
	.zero		1


	//   ....[83]....
        /*0658*/ 	.word	0x00004100
        /*065c*/ 	.word	0x00000000
        /*0660*/ 	.word	0x00000000
        /*0664*/ 	.short	0x010a
        /*0666*/ 	.byte	0xff
	.zero		1


	//   ....[84]....
        /*0668*/ 	.word	0x00004170
        /*066c*/ 	.word	0x000000ff
        /*0670*/ 	.word	0x00000000
        /*0674*/ 	.short	0x0101
        /*0676*/ 	.byte	0x06
	.zero		1


	//   ....[85]....
        /*0678*/ 	.word	0x000041b0
        /*067c*/ 	.word	0x000000ff
        /*0680*/ 	.word	0x00000140
        /*0684*/ 	.short	0x010a
        /*0686*/ 	.byte	0x05
	.zero		1


	//   ....[86]....
        /*0688*/ 	.word	0x00004200
        /*068c*/ 	.word	0x000000ff
        /*0690*/ 	.word	0x00000000
        /*0694*/ 	.short	0x0101
        /*0696*/ 	.byte	0x06
	.zero		1


	//   ....[87]....
        /*0698*/ 	.word	0x00004600
        /*069c*/ 	.word	0x00000000
        /*06a0*/ 	.word	0x000000c0
        /*06a4*/ 	.short	0x010a
        /*06a6*/ 	.byte	0xff
	.zero		1


	//   ....[88]....
        /*06a8*/ 	.word	0x000046c0
        /*06ac*/ 	.word	0x00000000
        /*06b0*/ 	.word	0x00000000
        /*06b4*/ 	.short	0x0101
        /*06b6*/ 	.byte	0xff
	.zero		1


	//   ....[89]....
        /*06b8*/ 	.word	0x000049e0
        /*06bc*/ 	.word	0x000000ff
        /*06c0*/ 	.word	0x000000b8
        /*06c4*/ 	.short	0x010a
        /*06c6*/ 	.byte	0x05
	.zero		1


	//   ....[90]....
        /*06c8*/ 	.word	0x00004be0
        /*06cc*/ 	.word	0x000000ff
        /*06d0*/ 	.word	0x00000090
        /*06d4*/ 	.short	0x010a
        /*06d6*/ 	.byte	0x05
	.zero		1


	//   ....[91]....
        /*06d8*/ 	.word	0x00004dd0
        /*06dc*/ 	.word	0x000000ff
        /*06e0*/ 	.word	0x00000070
        /*06e4*/ 	.short	0x010b
        /*06e6*/ 	.byte	0x05
	.zero		1


	//   ....[92]....
        /*06e8*/ 	.word	0x00004de0
        /*06ec*/ 	.word	0x000000ff
        /*06f0*/ 	.word	0x00000000
        /*06f4*/ 	.short	0x0101
        /*06f6*/ 	.byte	0x07
	.zero		1


	//   ....[93]....
        /*06f8*/ 	.word	0x00004e00
        /*06fc*/ 	.word	0x000000ff
        /*0700*/ 	.word	0x00000098
        /*0704*/ 	.short	0x010a
        /*0706*/ 	.byte	0x05
	.zero		1


	//   ....[94]....
        /*0708*/ 	.word	0x00004fb0
        /*070c*/ 	.word	0x000000ff
        /*0710*/ 	.word	0x00000078
        /*0714*/ 	.short	0x010b
        /*0716*/ 	.byte	0x05
	.zero		1


	//   ....[95]....
        /*0718*/ 	.word	0x00004fc0
        /*071c*/ 	.word	0x000000ff
        /*0720*/ 	.word	0x00000000
        /*0724*/ 	.short	0x0101
        /*0726*/ 	.byte	0x07
	.zero		1


	//   ....[96]....
        /*0728*/ 	.word	0x00004fd0
        /*072c*/ 	.word	0x000000ff
        /*0730*/ 	.word	0x000000a0
        /*0734*/ 	.short	0x010a
        /*0736*/ 	.byte	0x05
	.zero		1


	//   ....[97]....
        /*0738*/ 	.word	0x00005200
        /*073c*/ 	.word	0x000000ff
        /*0740*/ 	.word	0x00000080
        /*0744*/ 	.short	0x010b
        /*0746*/ 	.byte	0x05
	.zero		1


	//   ....[98]....
        /*0748*/ 	.word	0x00005270
        /*074c*/ 	.word	0x000000ff
        /*0750*/ 	.word	0x00000000
        /*0754*/ 	.short	0x0101
        /*0756*/ 	.byte	0x07
	.zero		1


	//   ....[99]....
        /*0758*/ 	.word	0x000052b0
        /*075c*/ 	.word	0x000000ff
        /*0760*/ 	.word	0x000000a8
        /*0764*/ 	.short	0x010a
        /*0766*/ 	.byte	0x05
	.zero		1


	//   ....[100]....
        /*0768*/ 	.word	0x000054e0
        /*076c*/ 	.word	0x000000ff
        /*0770*/ 	.word	0x00000088
        /*0774*/ 	.short	0x010b
        /*0776*/ 	.byte	0x05
	.zero		1


	//   ....[101]....
        /*0778*/ 	.word	0x00005500
        /*077c*/ 	.word	0x000000ff
        /*0780*/ 	.word	0x00000000
        /*0784*/ 	.short	0x0101
        /*0786*/ 	.byte	0x06
	.zero		1


	//   ....[102]....
        /*0788*/ 	.word	0x00005530
        /*078c*/ 	.word	0x000000ff
        /*0790*/ 	.word	0x00000090
        /*0794*/ 	.short	0x010a
        /*0796*/ 	.byte	0x05
	.zero		1


	//   ....[103]....
        /*0798*/ 	.word	0x00005550
        /*079c*/ 	.word	0x000000ff
        /*07a0*/ 	.word	0x00000098
        /*07a4*/ 	.short	0x010a
        /*07a6*/ 	.byte	0x05
	.zero		1


	//   ....[104]....
        /*07a8*/ 	.word	0x00005570
        /*07ac*/ 	.word	0x000000ff
        /*07b0*/ 	.word	0x000000a0
        /*07b4*/ 	.short	0x010a
        /*07b6*/ 	.byte	0x05
	.zero		1


	//   ....[105]....
        /*07b8*/ 	.word	0x000055b0
        /*07bc*/ 	.word	0x00000000
        /*07c0*/ 	.word	0x000000a8
        /*07c4*/ 	.short	0x010a
        /*07c6*/ 	.byte	0xff
	.zero		1


	//   ....[106]....
        /*07c8*/ 	.word	0x00005900
        /*07cc*/ 	.word	0x00000000
        /*07d0*/ 	.word	0x000000c0
        /*07d4*/ 	.short	0x010a
        /*07d6*/ 	.byte	0xff
	.zero		1


	//   ....[107]....
        /*07d8*/ 	.word	0x00005a10
        /*07dc*/ 	.word	0x00000000
        /*07e0*/ 	.word	0x00000000
        /*07e4*/ 	.short	0x0101
        /*07e6*/ 	.byte	0xff
	.zero		1


	//   ....[108]....
        /*07e8*/ 	.word	0x00006430
        /*07ec*/ 	.word	0x000000ff
        /*07f0*/ 	.word	0x00000070
        /*07f4*/ 	.short	0x010a
        /*07f6*/ 	.byte	0x30
	.zero		1


	//   ....[109]....
        /*07f8*/ 	.word	0x00006470
        /*07fc*/ 	.word	0x0000004a
        /*0800*/ 	.word	0x000000e0
        /*0804*/ 	.short	0x010a
        /*0806*/ 	.byte	0xff
	.zero		1


	//   ....[110]....
        /*0808*/ 	.word	0x00006580
        /*080c*/ 	.word	0x000000ff
        /*0810*/ 	.word	0x00000070
        /*0814*/ 	.short	0x010a
        /*0816*/ 	.byte	0x30
	.zero		1


	//   ....[111]....
        /*0818*/ 	.word	0x00006650
        /*081c*/ 	.word	0x0000004a
        /*0820*/ 	.word	0x000000e0
        /*0824*/ 	.short	0x010a
        /*0826*/ 	.byte	0xff
	.zero		1


	//   ....[112]....
        /*0828*/ 	.word	0x00006e00
        /*082c*/ 	.word	0x00000000
        /*0830*/ 	.word	0x00000000
        /*0834*/ 	.short	0x0101
        /*0836*/ 	.byte	0xff
	.zero		1


	//   ....[113]....
        /*0838*/ 	.word	0x00006e10
        /*083c*/ 	.word	0x00000003
        /*0840*/ 	.word	0x00000070
        /*0844*/ 	.short	0x010a
        /*0846*/ 	.byte	0xff
	.zero		1


	//   ....[114]....
        /*0848*/ 	.word	0x00006ed0
        /*084c*/ 	.word	0x00000003
        /*0850*/ 	.word	0x00000070
        /*0854*/ 	.short	0x010a
        /*0856*/ 	.byte	0xff
	.zero		1


	//   ....[115]....
        /*0858*/ 	.word	0x000076c0
        /*085c*/ 	.word	0x00000052
        /*0860*/ 	.word	0x00000000
        /*0864*/ 	.short	0x0101
        /*0866*/ 	.byte	0xff
	.zero		1


	//   ....[116]....
        /*0868*/ 	.word	0x000076e0
        /*086c*/ 	.word	0x00000053
        /*0870*/ 	.word	0x00000070
        /*0874*/ 	.short	0x010a
        /*0876*/ 	.byte	0xff
	.zero		1


	//   ....[117]....
        /*0878*/ 	.word	0x00007790
        /*087c*/ 	.word	0x00000053
        /*0880*/ 	.word	0x00000070
        /*0884*/ 	.short	0x010a
        /*0886*/ 	.byte	0xff
	.zero		1


	//   ....[118]....
        /*0888*/ 	.word	0x00007f80
        /*088c*/ 	.word	0x00000052
        /*0890*/ 	.word	0x00000000
        /*0894*/ 	.short	0x0101
        /*0896*/ 	.byte	0xff
	.zero		1


	//   ....[119]....
        /*0898*/ 	.word	0x00007fa0
        /*089c*/ 	.word	0x00000058
        /*08a0*/ 	.word	0x00000070
        /*08a4*/ 	.short	0x010a
        /*08a6*/ 	.byte	0xff
	.zero		1


	//   ....[120]....
        /*08a8*/ 	.word	0x00008050
        /*08ac*/ 	.word	0x00000058
        /*08b0*/ 	.word	0x00000070
        /*08b4*/ 	.short	0x010a
        /*08b6*/ 	.byte	0xff
	.zero		1


	//   ....[121]....
        /*08b8*/ 	.word	0x00008300
        /*08bc*/ 	.word	0x0000004a
        /*08c0*/ 	.word	0x00000000
        /*08c4*/ 	.short	0x0101
        /*08c6*/ 	.byte	0xff
	.zero		1


	//   ....[122]....
        /*08c8*/ 	.word	0x00008890
        /*08cc*/ 	.word	0x00000002
        /*08d0*/ 	.word	0x00000000
        /*08d4*/ 	.short	0x0101
        /*08d6*/ 	.byte	0xff
	.zero		1


	//   ....[123]....
        /*08d8*/ 	.word	0x00008b00
        /*08dc*/ 	.word	0x000000ff
        /*08e0*/ 	.word	0x00000000
        /*08e4*/ 	.short	0x0101
        /*08e6*/ 	.byte	0x04
	.zero		1


	//   ....[124]....
        /*08e8*/ 	.word	0x00008b20
        /*08ec*/ 	.word	0x00000003
        /*08f0*/ 	.word	0x00000130
        /*08f4*/ 	.short	0x010a
        /*08f6*/ 	.byte	0xff
	.zero		1


	//   ....[125]....
        /*08f8*/ 	.word	0x00008b80
        /*08fc*/ 	.word	0x00000002
        /*0900*/ 	.word	0x00000038
        /*0904*/ 	.short	0x010a
        /*0906*/ 	.byte	0xff
	.zero		1


	//   ....[126]....
        /*0908*/ 	.word	0x00008be0
        /*090c*/ 	.word	0x00000002
        /*0910*/ 	.word	0x00000038
        /*0914*/ 	.short	0x010a
        /*0916*/ 	.byte	0xff
	.zero		1


	//   ....[127]....
        /*0918*/ 	.word	0x00008c30
        /*091c*/ 	.word	0x00000002
        /*0920*/ 	.word	0x000000c0
        /*0924*/ 	.short	0x010a
        /*0926*/ 	.byte	0xff
	.zero		1


	//   ....[128]....
        /*0928*/ 	.word	0x00008c90
        /*092c*/ 	.word	0x00000000
        /*0930*/ 	.word	0x00000000
        /*0934*/ 	.short	0x010a
        /*0936*/ 	.byte	0xff
	.zero		1


	//   ....[129]....
        /*0938*/ 	.word	0x00008cf0
        /*093c*/ 	.word	0x00000000
        /*0940*/ 	.word	0x00000000
        /*0944*/ 	.short	0x010a
        /*0946*/ 	.byte	0xff
	.zero		1


	//   ....[130]....
        /*0948*/ 	.word	0x00008d50
        /*094c*/ 	.word	0x00000000
        /*0950*/ 	.word	0x00000000
        /*0954*/ 	.short	0x010a
        /*0956*/ 	.byte	0xff
	.zero		1


	//   ....[131]....
        /*0958*/ 	.word	0x00008db0
        /*095c*/ 	.word	0x00000000
        /*0960*/ 	.word	0x00000000
        /*0964*/ 	.short	0x010a
        /*0966*/ 	.byte	0xff
	.zero		1


	//   ....[132]....
        /*0968*/ 	.word	0x00008e10
        /*096c*/ 	.word	0x00000000
        /*0970*/ 	.word	0x00000000
        /*0974*/ 	.short	0x010a
        /*0976*/ 	.byte	0xff
	.zero		1


	//   ....[133]....
        /*0978*/ 	.word	0x00008e70
        /*097c*/ 	.word	0x00000000
        /*0980*/ 	.word	0x00000000
        /*0984*/ 	.short	0x010a
        /*0986*/ 	.byte	0xff
	.zero		1


	//   ....[134]....
        /*0988*/ 	.word	0x00008ec0
        /*098c*/ 	.word	0x00000000
        /*0990*/ 	.word	0x00000120
        /*0994*/ 	.short	0x010a
        /*0996*/ 	.byte	0xff
	.zero		1


	//   ....[135]....
        /*0998*/ 	.word	0x00008f20
        /*099c*/ 	.word	0x00000000
        /*09a0*/ 	.word	0x000000d0
        /*09a4*/ 	.short	0x010a
        /*09a6*/ 	.byte	0xff
	.zero		1


	//   ....[136]....
        /*09a8*/ 	.word	0x00008f70
        /*09ac*/ 	.word	0x00000000
        /*09b0*/ 	.word	0x000000c0
        /*09b4*/ 	.short	0x010a
        /*09b6*/ 	.byte	0xff
	.zero		1


	//   ....[137]....
        /*09b8*/ 	.word	0x00008fd0
        /*09bc*/ 	.word	0x00000000
        /*09c0*/ 	.word	0x000000d0
        /*09c4*/ 	.short	0x010a
        /*09c6*/ 	.byte	0xff
	.zero		1


	//   ....[138]....
        /*09c8*/ 	.word	0x00009030
        /*09cc*/ 	.word	0x00000004
        /*09d0*/ 	.word	0x00000008
        /*09d4*/ 	.short	0x010a
        /*09d6*/ 	.byte	0xff
	.zero		1


	//   ....[139]....
        /*09d8*/ 	.word	0x00009110
        /*09dc*/ 	.word	0x00000002
        /*09e0*/ 	.word	0x00000008
        /*09e4*/ 	.short	0x010a
        /*09e6*/ 	.byte	0xff
	.zero		1


	//   ....[140]....
        /*09e8*/ 	.word	0x00009160
        /*09ec*/ 	.word	0x00000000
        /*09f0*/ 	.word	0x000000c0
        /*09f4*/ 	.short	0x010a
        /*09f6*/ 	.byte	0xff
	.zero		1


	//   ....[141]....
        /*09f8*/ 	.word	0x000091c0
        /*09fc*/ 	.word	0x00000000
        /*0a00*/ 	.word	0x00000100
        /*0a04*/ 	.short	0x010a
        /*0a06*/ 	.byte	0xff
	.zero		1


	//   ....[142]....
        /*0a08*/ 	.word	0x00009220
        /*0a0c*/ 	.word	0x00000000
        /*0a10*/ 	.word	0x00000000
        /*0a14*/ 	.short	0x010a
        /*0a16*/ 	.byte	0xff
	.zero		1


	//   ....[143]....
        /*0a18*/ 	.word	0x00009280
        /*0a1c*/ 	.word	0x00000000
        /*0a20*/ 	.word	0x00000000
        /*0a24*/ 	.short	0x010a
        /*0a26*/ 	.byte	0xff
	.zero		1


	//   ....[144]....
        /*0a28*/ 	.word	0x000092e0
        /*0a2c*/ 	.word	0x00000000
        /*0a30*/ 	.word	0x00000000
        /*0a34*/ 	.short	0x010a
        /*0a36*/ 	.byte	0xff
	.zero		1


	//   ....[145]....
        /*0a38*/ 	.word	0x00009340
        /*0a3c*/ 	.word	0x00000000
        /*0a40*/ 	.word	0x00000000
        /*0a44*/ 	.short	0x010a
        /*0a46*/ 	.byte	0xff
	.zero		1


	//   ....[146]....
        /*0a48*/ 	.word	0x000093a0
        /*0a4c*/ 	.word	0x00000000
        /*0a50*/ 	.word	0x00000140
        /*0a54*/ 	.short	0x010a
        /*0a56*/ 	.byte	0xff
	.zero		1


	//   ....[147]....
        /*0a58*/ 	.word	0x000093f0
        /*0a5c*/ 	.word	0x00000000
        /*0a60*/ 	.word	0x000000c0
        /*0a64*/ 	.short	0x010a
        /*0a66*/ 	.byte	0xff
	.zero		1


	//   ....[148]....
        /*0a68*/ 	.word	0x00009450
        /*0a6c*/ 	.word	0x00000000
        /*0a70*/ 	.word	0x000000b8
        /*0a74*/ 	.short	0x010a
        /*0a76*/ 	.byte	0xff
	.zero		1


	//   ....[149]....
        /*0a78*/ 	.word	0x000094b0
        /*0a7c*/ 	.word	0x00000003
        /*0a80*/ 	.word	0x00000090
        /*0a84*/ 	.short	0x010a
        /*0a86*/ 	.byte	0xff
	.zero		1


	//   ....[150]....
        /*0a88*/ 	.word	0x00009510
        /*0a8c*/ 	.word	0x00000003
        /*0a90*/ 	.word	0x00000098
        /*0a94*/ 	.short	0x010a
        /*0a96*/ 	.byte	0xff
	.zero		1


	//   ....[151]....
        /*0a98*/ 	.word	0x00009570
        /*0a9c*/ 	.word	0x00000003
        /*0aa0*/ 	.word	0x000000a0
        /*0aa4*/ 	.short	0x010a
        /*0aa6*/ 	.byte	0xff
	.zero		1


	//   ....[152]....
        /*0aa8*/ 	.word	0x000095d0
        /*0aac*/ 	.word	0x00000003
        /*0ab0*/ 	.word	0x000000a8
        /*0ab4*/ 	.short	0x010a
        /*0ab6*/ 	.byte	0xff
	.zero		1


	//   ....[153]....
        /*0ab8*/ 	.word	0x00009630
        /*0abc*/ 	.word	0x00000000
        /*0ac0*/ 	.word	0x00000090
        /*0ac4*/ 	.short	0x010a
        /*0ac6*/ 	.byte	0xff
	.zero		1


	//   ....[154]....
        /*0ac8*/ 	.word	0x00009690
        /*0acc*/ 	.word	0x00000000
        /*0ad0*/ 	.word	0x00000098
        /*0ad4*/ 	.short	0x010a
        /*0ad6*/ 	.byte	0xff
	.zero		1


	//   ....[155]....
        /*0ad8*/ 	.word	0x000096f0
        /*0adc*/ 	.word	0x00000000
        /*0ae0*/ 	.word	0x000000a0
        /*0ae4*/ 	.short	0x010a
        /*0ae6*/ 	.byte	0xff
	.zero		1


	//   ....[156]....
        /*0ae8*/ 	.word	0x00009740
        /*0aec*/ 	.word	0x00000000
        /*0af0*/ 	.word	0x000000c0
        /*0af4*/ 	.short	0x010a
        /*0af6*/ 	.byte	0xff
	.zero		1


	//   ....[157]....
        /*0af8*/ 	.word	0x000097a0
        /*0afc*/ 	.word	0x00000000
        /*0b00*/ 	.word	0x00000070
        /*0b04*/ 	.short	0x010a
        /*0b06*/ 	.byte	0xff
	.zero		1


	//   ....[158]....
        /*0b08*/ 	.word	0x000097f0
        /*0b0c*/ 	.word	0x0000004a
        /*0b10*/ 	.word	0x000000e0
        /*0b14*/ 	.short	0x010a
        /*0b16*/ 	.byte	0xff
	.zero		1


	//   ....[159]....
        /*0b18*/ 	.word	0x00009840
        /*0b1c*/ 	.word	0x00000003
        /*0b20*/ 	.word	0x00000070
        /*0b24*/ 	.short	0x010a
        /*0b26*/ 	.byte	0xff
	.zero		1


	//   ....[160]....
        /*0b28*/ 	.word	0x00009890
        /*0b2c*/ 	.word	0x00000053
        /*0b30*/ 	.word	0x00000070
        /*0b34*/ 	.short	0x010a
        /*0b36*/ 	.byte	0xff
	.zero		1


	//   ....[161]....
        /*0b38*/ 	.word	0x000098e0
        /*0b3c*/ 	.word	0x00000058
        /*0b40*/ 	.word	0x00000070
        /*0b44*/ 	.short	0x010a
        /*0b46*/ 	.byte	0xff
	.zero		1


	//----- nvinfo : EIATTR_NUM_MBARRIERS
	.align		4
.L_47:
        /*0b48*/ 	.byte	0x03, 0x38
        /*0b4a*/ 	.short	0x0029


	//----- nvinfo : EIATTR_EXIT_INSTR_OFFSETS
	.align		4
        /*0b4c*/ 	.byte	0x04, 0x1c
        /*0b4e*/ 	.short	(.L_49 - .L_48)


	//   ....[0]....
.L_48:
        /*0b50*/ 	.word	0x00002b70


	//   ....[1]....
        /*0b54*/ 	.word	0x00003070


	//   ....[2]....
        /*0b58*/ 	.word	0x000030d0


	//   ....[3]....
        /*0b5c*/ 	.word	0x00004430


	//   ....[4]....
        /*0b60*/ 	.word	0x000055e0


	//   ....[5]....
        /*0b64*/ 	.word	0x00005620


	//   ....[6]....
        /*0b68*/ 	.word	0x000089f0


	//   ....[7]....
        /*0b6c*/ 	.word	0x00008a70


	//   ....[8]....
        /*0b70*/ 	.word	0x00008aa0


	//   ....[9]....
        /*0b74*/ 	.word	0x00008b10


	//----- nvinfo : EIATTR_MAX_THREADS
	.align		4
.L_49:
        /*0b78*/ 	.byte	0x04, 0x05
        /*0b7a*/ 	.short	(.L_51 - .L_50)
.L_50:
        /*0b7c*/ 	.word	0x00000100
        /*0b80*/ 	.word	0x00000001
        /*0b84*/ 	.word	0x00000001


	//----- nvinfo : EIATTR_CRS_STACK_SIZE
	.align		4
.L_51:
        /*0b88*/ 	.byte	0x04, 0x1e
        /*0b8a*/ 	.short	(.L_53 - .L_52)
.L_52:
        /*0b8c*/ 	.word	0x00000000


	//----- nvinfo : EIATTR_CBANK_PARAM_SIZE
	.align		4
.L_53:
        /*0b90*/ 	.byte	0x03, 0x19
        /*0b92*/ 	.short	0x0800


	//----- nvinfo : EIATTR_PARAM_CBANK
	.align		4
        /*0b94*/ 	.byte	0x04, 0x0a
        /*0b96*/ 	.short	(.L_55 - .L_54)
	.align		4
.L_54:
        /*0b98*/ 	.word	index@(.nv.constant0._ZN7cutlass13device_kernelINS_4gemm6kernel13GemmUniversalIN4cute5tupleIJiiiiEEENS1_10collective13CollectiveMmaINS1_35MainloopSm100TmaUmmaWarpSpecializedILi7ELi2ELi4ENS5_IJNS4_1CILi2EEESB_NSA_ILi1EEEEEEEENS5_IJNSA_ILi128EEESF_NSA_ILi64EEEEEENS_6half_tENS5_IJSC_llEEESI_SJ_NS4_8TiledMMAINS4_8MMA_AtomIJNS4_26SM100_MMA_F16BF16_2x1SM_SSISI_SI_fLi128ELi128ELNS4_4UMMA5MajorE1ELSO_1ELNSN_7ScaleInE0ELSP_0EEEEEENS4_6LayoutINS5_IJSC_SC_SC_EEENS5_IJNSA_ILi0EEESU_SU_EEEEENS5_IJNS4_10UnderscoreESX_SX_EEEEENS4_28SM100_TMA_2SM_LOAD_MULTICASTENS4_14ComposedLayoutINS4_7SwizzleILi3ELi4ELi3EEENS4_18smem_ptr_flag_bitsILi16EEENSS_INS5_IJSG_NSA_ILi8EEEEEENS5_IJSC_SG_EEEEEEEvNS4_8identityENS4_18SM100_TMA_2SM_LOADES1A_vS1B_EENS_8epilogue10collective18CollectiveEpilogueINS1E_23Sm100TmaWarpSpecializedILi4ELi2ELi16ELb1ELb0EEEJNS5_IJSG_SF_SG_EEENS5_IJNSS_ISG_SC_EENSS_INS5_IJNSA_ILi16EEESB_EEES18_EEEEESI_NS5_IJlSC_lEEESI_S1P_NS1E_6fusion15FusionCallbacksIS1I_NS1Q_17LinearCombinationISI_fSI_fLNS_15FloatRoundStyleE2EEES1J_S1O_JEEENS4_5SM1004TMEM4LOAD26SM100_TMEM_LOAD_32dp32b16xENS4_13SM90_TMA_LOADENS11_INS12_ILi1ELi4ELi3EEES15_NSS_INS5_IJS16_S1L_EEENS5_IJS1L_SC_EEEEEEENS4_39AutoVectorizingCopyWithAssumedAlignmentILi128EEENS4_14SM90_TMA_STOREES25_S27_S27_EEEvvEEEEvNT_6ParamsE)
        /*0b9c*/ 	.short	0x0380
        /*0b9e*/ 	.short	0x0800


	//----- nvinfo : EIATTR_SW_WAR
	.align		4
.L_55:
        /*0ba0*/ 	.byte	0x04, 0x36
        /*0ba2*/ 	.short	(.L_57 - .L_56)
.L_56:
        /*0ba4*/ 	.word	0x00000008
.L_57:


//--------------------- .nv.callgraph             --------------------------
	.section	.nv.callgraph,"",@"SHT_CUDA_CALLGRAPH"
	.align	4
	.sectionentsize	8
	.align		4
        /*0000*/ 	.word	0x00000000
	.align		4
        /*0004*/ 	.word	0xffffffff
	.align		4
        /*0008*/ 	.word	index@(_ZN7cutlass13device_kernelINS_4gemm6kernel13GemmUniversalIN4cute5tupleIJiiiiEEENS1_10collective13CollectiveMmaINS1_35MainloopSm100TmaUmmaWarpSpecializedILi7ELi2ELi4ENS5_IJNS4_1CILi2EEESB_NSA_ILi1EEEEEEEENS5_IJNSA_ILi128EEESF_NSA_ILi64EEEEEENS_6half_tENS5_IJSC_llEEESI_SJ_NS4_8TiledMMAINS4_8MMA_AtomIJNS4_26SM100_MMA_F16BF16_2x1SM_SSISI_SI_fLi128ELi128ELNS4_4UMMA5MajorE1ELSO_1ELNSN_7ScaleInE0ELSP_0EEEEEENS4_6LayoutINS5_IJSC_SC_SC_EEENS5_IJNSA_ILi0EEESU_SU_EEEEENS5_IJNS4_10UnderscoreESX_SX_EEEEENS4_28SM100_TMA_2SM_LOAD_MULTICASTENS4_14ComposedLayoutINS4_7SwizzleILi3ELi4ELi3EEENS4_18smem_ptr_flag_bitsILi16EEENSS_INS5_IJSG_NSA_ILi8EEEEEENS5_IJSC_SG_EEEEEEEvNS4_8identityENS4_18SM100_TMA_2SM_LOADES1A_vS1B_EENS_8epilogue10collective18CollectiveEpilogueINS1E_23Sm100TmaWarpSpecializedILi4ELi2ELi16ELb1ELb0EEEJNS5_IJSG_SF_SG_EEENS5_IJNSS_ISG_SC_EENSS_INS5_IJNSA_ILi16EEESB_EEES18_EEEEESI_NS5_IJlSC_lEEESI_S1P_NS1E_6fusion15FusionCallbacksIS1I_NS1Q_17LinearCombinationISI_fSI_fLNS_15FloatRoundStyleE2EEES1J_S1O_JEEENS4_5SM1004TMEM4LOAD26SM100_TMEM_LOAD_32dp32b16xENS4_13SM90_TMA_LOADENS11_INS12_ILi1ELi4ELi3EEES15_NSS_INS5_IJS16_S1L_EEENS5_IJS1L_SC_EEEEEEENS4_39AutoVectorizingCopyWithAssumedAlignmentILi128EEENS4_14SM90_TMA_STOREES25_S27_S27_EEEvvEEEEvNT_6ParamsE)
	.align		4
        /*000c*/ 	.word	index@(__assertfail)
	.align		4
        /*0010*/ 	.word	0x00000000
	.align		4
        /*0014*/ 	.word	0xfffffffe
	.align		4
        /*0018*/ 	.word	0x00000000
	.align		4
        /*001c*/ 	.word	0xfffffffd
	.align		4
        /*0020*/ 	.word	0x00000000
	.align		4
        /*0024*/ 	.word	0xfffffffc


//--------------------- .nv.constant4             --------------------------
	.section	.nv.constant4,"a",@progbits
	.align	8
	.align		8
.nv.constant4:
        /*0000*/ 	.dword	__assertfail
	.align		8
        /*0008*/ 	.dword	__unnamed_1
	.align		8
        /*0010*/ 	.dword	__unnamed_2
	.align		8
        /*0018*/ 	.dword	_ZN40_INTERNAL_6cfcf7d6_4_k_cu_4d2dbcb4_369234cuda3std3__45__cpo5beginE
	.align		8
        /*0020*/ 	.dword	_ZN40_INTERNAL_6cfcf7d6_4_k_cu_4d2dbcb4_369234cuda3std3__45__cpo3endE
	.align		8
        /*0028*/ 	.dword	_ZN40_INTERNAL_6cfcf7d6_4_k_cu_4d2dbcb4_369234cuda3std3__45__cpo6cbeginE
	.align		8
        /*0030*/ 	.dword	_ZN40_INTERNAL_6cfcf7d6_4_k_cu_4d2dbcb4_369234cuda3std3__45__cpo4cendE
	.align		8
        /*0038*/ 	.dword	_ZN40_INTERNAL_6cfcf7d6_4_k_cu_4d2dbcb4_369234cuda3std3__442_GLOBAL__N__6cfcf7d6_4_k_cu_4d2dbcb4_369236ignoreE
	.align		8
        /*0040*/ 	.dword	_ZN40_INTERNAL_6cfcf7d6_4_k_cu_4d2dbcb4_369234cuda3std3__419piecewise_constructE
	.align		8
        /*0048*/ 	.dword	_ZN40_INTERNAL_6cfcf7d6_4_k_cu_4d2dbcb4_369234cuda3std3__48in_placeE
	.align		8
        /*0050*/ 	.dword	_ZN40_INTERNAL_6cfcf7d6_4_k_cu_4d2dbcb4_369234cuda3std6ranges3__45__cpo4swapE
	.align		8
        /*0058*/ 	.dword	_ZN40_INTERNAL_6cfcf7d6_4_k_cu_4d2dbcb4_369234cuda3std6ranges3__45__cpo9iter_moveE
	.align		8
        /*0060*/ 	.dword	_ZN40_INTERNAL_6cfcf7d6_4_k_cu_4d2dbcb4_369234cute7productE
	.align		8
        /*0068*/ 	.dword	_ZN40_INTERNAL_6cfcf7d6_4_k_cu_4d2dbcb4_369234cute1_E
	.align		8
        /*0070*/ 	.dword	$str$25
	.align		8
        /*0078*/ 	.dword	$str$26
	.align		8
        /*0080*/ 	.dword	$str$27
	.align		8
        /*0088*/ 	.dword	$str$28


//--------------------- .text._ZN7cutlass13device_kernelINS_4gemm6kernel13GemmUniversalIN4cute5tupleIJiiiiEEENS1_10collective13CollectiveMmaINS1_35MainloopSm100TmaUmmaWarpSpecializedILi7ELi2ELi4ENS5_IJNS4_1CILi2EEESB_NSA_ILi1EEEEEEEENS5_IJNSA_ILi128EEESF_NSA_ILi64EEEEEENS_6half_tENS5_IJSC_llEEESI_SJ_NS4_8TiledMMAINS4_8MMA_AtomIJNS4_26SM100_MMA_F16BF16_2x1SM_SSISI_SI_fLi128ELi128ELNS4_4UMMA5MajorE1ELSO_1ELNSN_7ScaleInE0ELSP_0EEEEEENS4_6LayoutINS5_IJSC_SC_SC_EEENS5_IJNSA_ILi0EEESU_SU_EEEEENS5_IJNS4_10UnderscoreESX_SX_EEEEENS4_28SM100_TMA_2SM_LOAD_MULTICASTENS4_14ComposedLayoutINS4_7SwizzleILi3ELi4ELi3EEENS4_18smem_ptr_flag_bitsILi16EEENSS_INS5_IJSG_NSA_ILi8EEEEEENS5_IJSC_SG_EEEEEEEvNS4_8identityENS4_18SM100_TMA_2SM_LOADES1A_vS1B_EENS_8epilogue10collective18CollectiveEpilogueINS1E_23Sm100TmaWarpSpecializedILi4ELi2ELi16ELb1ELb0EEEJNS5_IJSG_SF_SG_EEENS5_IJNSS_ISG_SC_EENSS_INS5_IJNSA_ILi16EEESB_EEES18_EEEEESI_NS5_IJlSC_lEEESI_S1P_NS1E_6fusion15FusionCallbacksIS1I_NS1Q_17LinearCombinationISI_fSI_fLNS_15FloatRoundStyleE2EEES1J_S1O_JEEENS4_5SM1004TMEM4LOAD26SM100_TMEM_LOAD_32dp32b16xENS4_13SM90_TMA_LOADENS11_INS12_ILi1ELi4ELi3EEES15_NSS_INS5_IJS16_S1L_EEENS5_IJS1L_SC_EEEEEEENS4_39AutoVectorizingCopyWithAssumedAlignmentILi128EEENS4_14SM90_TMA_STOREES25_S27_S27_EEEvvEEEEvNT_6ParamsE --------------------------
	.section	.text._ZN7cutlass13device_kernelINS_4gemm6kernel13GemmUniversalIN4cute5tupleIJiiiiEEENS1_10collective13CollectiveMmaINS1_35MainloopSm100TmaUmmaWarpSpecializedILi7ELi2ELi4ENS5_IJNS4_1CILi2EEESB_NSA_ILi1EEEEEEEENS5_IJNSA_ILi128EEESF_NSA_ILi64EEEEEENS_6half_tENS5_IJSC_llEEESI_SJ_NS4_8TiledMMAINS4_8MMA_AtomIJNS4_26SM100_MMA_F16BF16_2x1SM_SSISI_SI_fLi128ELi128ELNS4_4UMMA5MajorE1ELSO_1ELNSN_7ScaleInE0ELSP_0EEEEEENS4_6LayoutINS5_IJSC_SC_SC_EEENS5_IJNSA_ILi0EEESU_SU_EEEEENS5_IJNS4_10UnderscoreESX_SX_EEEEENS4_28SM100_TMA_2SM_LOAD_MULTICASTENS4_14ComposedLayoutINS4_7SwizzleILi3ELi4ELi3EEENS4_18smem_ptr_flag_bitsILi16EEENSS_INS5_IJSG_NSA_ILi8EEEEEENS5_IJSC_SG_EEEEEEEvNS4_8identityENS4_18SM100_TMA_2SM_LOADES1A_vS1B_EENS_8epilogue10collective18CollectiveEpilogueINS1E_23Sm100TmaWarpSpecializedILi4ELi2ELi16ELb1ELb0EEEJNS5_IJSG_SF_SG_EEENS5_IJNSS_ISG_SC_EENSS_INS5_IJNSA_ILi16EEESB_EEES18_EEEEESI_NS5_IJlSC_lEEESI_S1P_NS1E_6fusion15FusionCallbacksIS1I_NS1Q_17LinearCombinationISI_fSI_fLNS_15FloatRoundStyleE2EEES1J_S1O_JEEENS4_5SM1004TMEM4LOAD26SM100_TMEM_LOAD_32dp32b16xENS4_13SM90_TMA_LOADENS11_INS12_ILi1ELi4ELi3EEES15_NSS_INS5_IJS16_S1L_EEENS5_IJS1L_SC_EEEEEEENS4_39AutoVectorizingCopyWithAssumedAlignmentILi128EEENS4_14SM90_TMA_STOREES25_S27_S27_EEEvvEEEEvNT_6ParamsE,"ax",@progbits
	.align	128
.text._ZN7cutlass13device_kernelINS_4gemm6kernel13GemmUniversalIN4cute5tupleIJiiiiEEENS1_10collective13CollectiveMmaINS1_35MainloopSm100TmaUmmaWarpSpecializedILi7ELi2ELi4ENS5_IJNS4_1CILi2EEESB_NSA_ILi1EEEEEEEENS5_IJNSA_ILi128EEESF_NSA_ILi64EEEEEENS_6half_tENS5_IJSC_llEEESI_SJ_NS4_8TiledMMAINS4_8MMA_AtomIJNS4_26SM100_MMA_F16BF16_2x1SM_SSISI_SI_fLi128ELi128ELNS4_4UMMA5MajorE1ELSO_1ELNSN_7ScaleInE0ELSP_0EEEEEENS4_6LayoutINS5_IJSC_SC_SC_EEENS5_IJNSA_ILi0EEESU_SU_EEEEENS5_IJNS4_10UnderscoreESX_SX_EEEEENS4_28SM100_TMA_2SM_LOAD_MULTICASTENS4_14ComposedLayoutINS4_7SwizzleILi3ELi4ELi3EEENS4_18smem_ptr_flag_bitsILi16EEENSS_INS5_IJSG_NSA_ILi8EEEEEENS5_IJSC_SG_EEEEEEEvNS4_8identityENS4_18SM100_TMA_2SM_LOADES1A_vS1B_EENS_8epilogue10collective18CollectiveEpilogueINS1E_23Sm100TmaWarpSpecializedILi4ELi2ELi16ELb1ELb0EEEJNS5_IJSG_SF_SG_EEENS5_IJNSS_ISG_SC_EENSS_INS5_IJNSA_ILi16EEESB_EEES18_EEEEESI_NS5_IJlSC_lEEESI_S1P_NS1E_6fusion15FusionCallbacksIS1I_NS1Q_17LinearCombinationISI_fSI_fLNS_15FloatRoundStyleE2EEES1J_S1O_JEEENS4_5SM1004TMEM4LOAD26SM100_TMEM_LOAD_32dp32b16xENS4_13SM90_TMA_LOADENS11_INS12_ILi1ELi4ELi3EEES15_NSS_INS5_IJS16_S1L_EEENS5_IJS1L_SC_EEEEEEENS4_39AutoVectorizingCopyWithAssumedAlignmentILi128EEENS4_14SM90_TMA_STOREES25_S27_S27_EEEvvEEEEvNT_6ParamsE:
        .type           _ZN7cutlass13device_kernelINS_4gemm6kernel13GemmUniversalIN4cute5tupleIJiiiiEEENS1_10collective13CollectiveMmaINS1_35MainloopSm100TmaUmmaWarpSpecializedILi7ELi2ELi4ENS5_IJNS4_1CILi2EEESB_NSA_ILi1EEEEEEEENS5_IJNSA_ILi128EEESF_NSA_ILi64EEEEEENS_6half_tENS5_IJSC_llEEESI_SJ_NS4_8TiledMMAINS4_8MMA_AtomIJNS4_26SM100_MMA_F16BF16_2x1SM_SSISI_SI_fLi128ELi128ELNS4_4UMMA5MajorE1ELSO_1ELNSN_7ScaleInE0ELSP_0EEEEEENS4_6LayoutINS5_IJSC_SC_SC_EEENS5_IJNSA_ILi0EEESU_SU_EEEEENS5_IJNS4_10UnderscoreESX_SX_EEEEENS4_28SM100_TMA_2SM_LOAD_MULTICASTENS4_14ComposedLayoutINS4_7SwizzleILi3ELi4ELi3EEENS4_18smem_ptr_flag_bitsILi16EEENSS_INS5_IJSG_NSA_ILi8EEEEEENS5_IJSC_SG_EEEEEEEvNS4_8identityENS4_18SM100_TMA_2SM_LOADES1A_vS1B_EENS_8epilogue10collective18CollectiveEpilogueINS1E_23Sm100TmaWarpSpecializedILi4ELi2ELi16ELb1ELb0EEEJNS5_IJSG_SF_SG_EEENS5_IJNSS_ISG_SC_EENSS_INS5_IJNSA_ILi16EEESB_EEES18_EEEEESI_NS5_IJlSC_lEEESI_S1P_NS1E_6fusion15FusionCallbacksIS1I_NS1Q_17LinearCombinationISI_fSI_fLNS_15FloatRoundStyleE2EEES1J_S1O_JEEENS4_5SM1004TMEM4LOAD26SM100_TMEM_LOAD_32dp32b16xENS4_13SM90_TMA_LOADENS11_INS12_ILi1ELi4ELi3EEES15_NSS_INS5_IJS16_S1L_EEENS5_IJS1L_SC_EEEEEEENS4_39AutoVectorizingCopyWithAssumedAlignmentILi128EEENS4_14SM90_TMA_STOREES25_S27_S27_EEEvvEEEEvNT_6ParamsE,@function
        .size           _ZN7cutlass13device_kernelINS_4gemm6kernel13GemmUniversalIN4cute5tupleIJiiiiEEENS1_10collective13CollectiveMmaINS1_35MainloopSm100TmaUmmaWarpSpecializedILi7ELi2ELi4ENS5_IJNS4_1CILi2EEESB_NSA_ILi1EEEEEEEENS5_IJNSA_ILi128EEESF_NSA_ILi64EEEEEENS_6half_tENS5_IJSC_llEEESI_SJ_NS4_8TiledMMAINS4_8MMA_AtomIJNS4_26SM100_MMA_F16BF16_2x1SM_SSISI_SI_fLi128ELi128ELNS4_4UMMA5MajorE1ELSO_1ELNSN_7ScaleInE0ELSP_0EEEEEENS4_6LayoutINS5_IJSC_SC_SC_EEENS5_IJNSA_ILi0EEESU_SU_EEEEENS5_IJNS4_10UnderscoreESX_SX_EEEEENS4_28SM100_TMA_2SM_LOAD_MULTICASTENS4_14ComposedLayoutINS4_7SwizzleILi3ELi4ELi3EEENS4_18smem_ptr_flag_bitsILi16EEENSS_INS5_IJSG_NSA_ILi8EEEEEENS5_IJSC_SG_EEEEEEEvNS4_8identityENS4_18SM100_TMA_2SM_LOADES1A_vS1B_EENS_8epilogue10collective18CollectiveEpilogueINS1E_23Sm100TmaWarpSpecializedILi4ELi2ELi16ELb1ELb0EEEJNS5_IJSG_SF_SG_EEENS5_IJNSS_ISG_SC_EENSS_INS5_IJNSA_ILi16EEESB_EEES18_EEEEESI_NS5_IJlSC_lEEESI_S1P_NS1E_6fusion15FusionCallbacksIS1I_NS1Q_17LinearCombinationISI_fSI_fLNS_15FloatRoundStyleE2EEES1J_S1O_JEEENS4_5SM1004TMEM4LOAD26SM100_TMEM_LOAD_32dp32b16xENS4_13SM90_TMA_LOADENS11_INS12_ILi1ELi4ELi3EEES15_NSS_INS5_IJS16_S1L_EEENS5_IJS1L_SC_EEEEEEENS4_39AutoVectorizingCopyWithAssumedAlignmentILi128EEENS4_14SM90_TMA_STOREES25_S27_S27_EEEvvEEEEvNT_6ParamsE,(.L_x_206 - _ZN7cutlass13device_kernelINS_4gemm6kernel13GemmUniversalIN4cute5tupleIJiiiiEEENS1_10collective13CollectiveMmaINS1_35MainloopSm100TmaUmmaWarpSpecializedILi7ELi2ELi4ENS5_IJNS4_1CILi2EEESB_NSA_ILi1EEEEEEEENS5_IJNSA_ILi128EEESF_NSA_ILi64EEEEEENS_6half_tENS5_IJSC_llEEESI_SJ_NS4_8TiledMMAINS4_8MMA_AtomIJNS4_26SM100_MMA_F16BF16_2x1SM_SSISI_SI_fLi128ELi128ELNS4_4UMMA5MajorE1ELSO_1ELNSN_7ScaleInE0ELSP_0EEEEEENS4_6LayoutINS5_IJSC_SC_SC_EEENS5_IJNSA_ILi0EEESU_SU_EEEEENS5_IJNS4_10UnderscoreESX_SX_EEEEENS4_28SM100_TMA_2SM_LOAD_MULTICASTENS4_14ComposedLayoutINS4_7SwizzleILi3ELi4ELi3EEENS4_18smem_ptr_flag_bitsILi16EEENSS_INS5_IJSG_NSA_ILi8EEEEEENS5_IJSC_SG_EEEEEEEvNS4_8identityENS4_18SM100_TMA_2SM_LOADES1A_vS1B_EENS_8epilogue10collective18CollectiveEpilogueINS1E_23Sm100TmaWarpSpecializedILi4ELi2ELi16ELb1ELb0EEEJNS5_IJSG_SF_SG_EEENS5_IJNSS_ISG_SC_EENSS_INS5_IJNSA_ILi16EEESB_EEES18_EEEEESI_NS5_IJlSC_lEEESI_S1P_NS1E_6fusion15FusionCallbacksIS1I_NS1Q_17LinearCombinationISI_fSI_fLNS_15FloatRoundStyleE2EEES1J_S1O_JEEENS4_5SM1004TMEM4LOAD26SM100_TMEM_LOAD_32dp32b16xENS4_13SM90_TMA_LOADENS11_INS12_ILi1ELi4ELi3EEES15_NSS_INS5_IJS16_S1L_EEENS5_IJS1L_SC_EEEEEEENS4_39AutoVectorizingCopyWithAssumedAlignmentILi128EEENS4_14SM90_TMA_STOREES25_S27_S27_EEEvvEEEEvNT_6ParamsE)
        .other          _ZN7cutlass13device_kernelINS_4gemm6kernel13GemmUniversalIN4cute5tupleIJiiiiEEENS1_10collective13CollectiveMmaINS1_35MainloopSm100TmaUmmaWarpSpecializedILi7ELi2ELi4ENS5_IJNS4_1CILi2EEESB_NSA_ILi1EEEEEEEENS5_IJNSA_ILi128EEESF_NSA_ILi64EEEEEENS_6half_tENS5_IJSC_llEEESI_SJ_NS4_8TiledMMAINS4_8MMA_AtomIJNS4_26SM100_MMA_F16BF16_2x1SM_SSISI_SI_fLi128ELi128ELNS4_4UMMA5MajorE1ELSO_1ELNSN_7ScaleInE0ELSP_0EEEEEENS4_6LayoutINS5_IJSC_SC_SC_EEENS5_IJNSA_ILi0EEESU_SU_EEEEENS5_IJNS4_10UnderscoreESX_SX_EEEEENS4_28SM100_TMA_2SM_LOAD_MULTICASTENS4_14ComposedLayoutINS4_7SwizzleILi3ELi4ELi3EEENS4_18smem_ptr_flag_bitsILi16EEENSS_INS5_IJSG_NSA_ILi8EEEEEENS5_IJSC_SG_EEEEEEEvNS4_8identityENS4_18SM100_TMA_2SM_LOADES1A_vS1B_EENS_8epilogue10collective18CollectiveEpilogueINS1E_23Sm100TmaWarpSpecializedILi4ELi2ELi16ELb1ELb0EEEJNS5_IJSG_SF_SG_EEENS5_IJNSS_ISG_SC_EENSS_INS5_IJNSA_ILi16EEESB_EEES18_EEEEESI_NS5_IJlSC_lEEESI_S1P_NS1E_6fusion15FusionCallbacksIS1I_NS1Q_17LinearCombinationISI_fSI_fLNS_15FloatRoundStyleE2EEES1J_S1O_JEEENS4_5SM1004TMEM4LOAD26SM100_TMEM_LOAD_32dp32b16xENS4_13SM90_TMA_LOADENS11_INS12_ILi1ELi4ELi3EEES15_NSS_INS5_IJS16_S1L_EEENS5_IJS1L_SC_EEEEEEENS4_39AutoVectorizingCopyWithAssumedAlignmentILi128EEENS4_14SM90_TMA_STOREES25_S27_S27_EEEvvEEEEvNT_6ParamsE,@"STO_CUDA_ENTRY STV_DEFAULT"
_ZN7cutlass13device_kernelINS_4gemm6kernel13GemmUniversalIN4cute5tupleIJiiiiEEENS1_10collective13CollectiveMmaINS1_35MainloopSm100TmaUmmaWarpSpecializedILi7ELi2ELi4ENS5_IJNS4_1CILi2EEESB_NSA_ILi1EEEEEEEENS5_IJNSA_ILi128EEESF_NSA_ILi64EEEEEENS_6half_tENS5_IJSC_llEEESI_SJ_NS4_8TiledMMAINS4_8MMA_AtomIJNS4_26SM100_MMA_F16BF16_2x1SM_SSISI_SI_fLi128ELi128ELNS4_4UMMA5MajorE1ELSO_1ELNSN_7ScaleInE0ELSP_0EEEEEENS4_6LayoutINS5_IJSC_SC_SC_EEENS5_IJNSA_ILi0EEESU_SU_EEEEENS5_IJNS4_10UnderscoreESX_SX_EEEEENS4_28SM100_TMA_2SM_LOAD_MULTICASTENS4_14ComposedLayoutINS4_7SwizzleILi3ELi4ELi3EEENS4_18smem_ptr_flag_bitsILi16EEENSS_INS5_IJSG_NSA_ILi8EEEEEENS5_IJSC_SG_EEEEEEEvNS4_8identityENS4_18SM100_TMA_2SM_LOADES1A_vS1B_EENS_8epilogue10collective18CollectiveEpilogueINS1E_23Sm100TmaWarpSpecializedILi4ELi2ELi16ELb1ELb0EEEJNS5_IJSG_SF_SG_EEENS5_IJNSS_ISG_SC_EENSS_INS5_IJNSA_ILi16EEESB_EEES18_EEEEESI_NS5_IJlSC_lEEESI_S1P_NS1E_6fusion15FusionCallbacksIS1I_NS1Q_17LinearCombinationISI_fSI_fLNS_15FloatRoundStyleE2EEES1J_S1O_JEEENS4_5SM1004TMEM4LOAD26SM100_TMEM_LOAD_32dp32b16xENS4_13SM90_TMA_LOADENS11_INS12_ILi1ELi4ELi3EEES15_NSS_INS5_IJS16_S1L_EEENS5_IJS1L_SC_EEEEEEENS4_39AutoVectorizingCopyWithAssumedAlignmentILi128EEENS4_14SM90_TMA_STOREES25_S27_S27_EEEvvEEEEvNT_6ParamsE:
[----:B------:R-:W1:Y:S01]  /*0000*/  LDC R1, c[0x0][0x37c] ;  /* 0x0000df00ff017b82 */ /* 0x000e620000000800 */
[----:B------:R-:W2:Y:S01]  /*0010*/  S2R R72, SR_TID.X ;  /* 0x0000000000487919 */ /* 0x000ea20000002100 */
[----:B------:R-:W3:Y:S06]  /*0020*/  LDCU.64 UR4, c[0x0][0x890] ;  /* 0x00011200ff0477ac */ /* 0x000eec0008000a00 */
[----:B------:R-:W4:Y:S01]  /*0030*/  S2UR UR37, SR_CgaCtaId ;  /* 0x00000000002579c3 */ /* 0x000f220000008800 */
[----:B------:R-:W-:Y:S02]  /*0040*/  PRMT R59, RZ, 0x7610, R59 ;  /* 0x00007610ff3b7816 */ /* 0x000fe4000000003b */
[----:B------:R-:W-:Y:S01]  /*0050*/  ELECT P1, URZ, PT ;  /* 0x0000000000ff782f */ /* 0x000fe20003820000 */
[----:B------:R-:W1:Y:S01]  /*0060*/  LDCU.64 UR46, c[0x0][0x358] ;  /* 0x00006b00ff2e77ac */ /* 0x000e620008000a00 */
[----:B---3--:R-:W-:-:S04]  /*0070*/  UISETP.NE.U32.AND UP0, UPT, UR4, URZ, UPT ;  /* 0x000000ff0400728c */ /* 0x008fc8000bf05070 */
[----:B------:R-:W-:Y:S02]  /*0080*/  UISETP.NE.AND.EX UP0, UPT, UR5, URZ, UPT, UP0 ;  /* 0x000000ff0500728c */ /* 0x000fe4000bf05300 */
[----:B----4-:R-:W-:Y:S02]  /*0090*/  ULOP3.LUT UR9, UR37, 0x1, URZ, 0xc0, !UPT ;  /* 0x0000000125097892 */ /* 0x010fe4000f8ec0ff */
[----:B------:R-:W-:Y:S01]  /*00a0*/  ULOP3.LUT UR8, UR37, 0x1, URZ, 0x3c, !UPT ;  /* 0x0000000125087892 */ /* 0x000fe2000f8e3cff */
[----:B--2---:R-:W-:-:S05]  /*00b0*/  SHF.R.U32.HI R66, RZ, 0x5, R72 ;  /* 0x00000005ff427819 */ /* 0x004fca0000011648 */
[----:B------:R-:W2:Y:S02]  /*00c0*/  SHFL.IDX PT, R0, R66, RZ, 0x1f ;  /* 0x00001fff42007589 */ /* 0x000ea400000e0000 */
[----:B--2---:R-:W-:Y:S01]  /*00d0*/  R2UR UR10, R0 ;  /* 0x00000000000a72ca */ /* 0x004fe200000e0000 */
[----:B-1----:R-:W-:-:S14]  /*00e0*/  BRA.U UP0, `(.L_x_0) ;  /* 0x00000001002c7547 */ /* 0x002fdc000b800000 */
[----:B------:R-:W1:Y:S02]  /*00f0*/  LDCU.64 UR6, c[0x0][0x888] ;  /* 0x00011100ff0677ac */ /* 0x000e640008000a00 */
[----:B-1----:R-:W-:-:S04]  /*0100*/  UISETP.NE.U32.AND UP0, UPT, UR6, URZ, UPT ;  /* 0x000000ff0600728c */ /* 0x002fc8000bf05070 */
[----:B------:R-:W-:-:S09]  /*0110*/  UISETP.NE.AND.EX UP0, UPT, UR7, URZ, UPT, UP0 ;  /* 0x000000ff0700728c */ /* 0x000fd2000bf05300 */
[----:B------:R-:W-:Y:S05]  /*0120*/  BRA.U !UP0, `(.L_x_1) ;  /* 0x0000000108107547 */ /* 0x000fea000b800000 */
[----:B------:R-:W1:Y:S02]  /*0130*/  LDC.64 R2, c[0x0][0x888] ;  /* 0x00022200ff027b82 */ /* 0x000e640000000a00 */
[----:B-1----:R1:W5:Y:S01]  /*0140*/  LDG.E R35, desc[UR46][R2.64] ;  /* 0x0000002e02237981 */ /* 0x002362000c1e1900 */
[----:B------:R-:W-:Y:S01]  /*0150*/  HFMA2 R59, -RZ, RZ, 0, 5.9604644775390625e-08 ;  /* 0x00000001ff3b7431 */ /* 0x000fe200000001ff */
[----:B------:R-:W-:Y:S05]  /*0160*/  BRA `(.L_x_0) ;  /* 0x00000000000c7947 */ /* 0x000fea0003800000 */
.L_x_1:
[----:B------:R-:W1:Y:S01]  /*0170*/  LDCU UR6, c[0x0][0x880] ;  /* 0x00011000ff0677ac */ /* 0x000e620008000800 */
[----:B------:R-:W-:Y:S01]  /*0180*/  HFMA2 R59, -RZ, RZ, 0, 5.9604644775390625e-08 ;  /* 0x00000001ff3b7431 */ /* 0x000fe200000001ff */
[----:B-1----:R-:W-:-:S07]  /*0190*/  MOV R35, UR6 ;  /* 0x0000000600237c02 */ /* 0x002fce0008000f00 */
.L_x_0:
[----:B------:R-:W2:Y:S02]  /*01a0*/  LDCU.64 UR6, c[0x0][0x8b0] ;  /* 0x00011600ff0677ac */ /* 0x000ea40008000a00 */
[----:B--2---:R-:W-:-:S04]  /*01b0*/  UISETP.NE.U32.AND UP0, UPT, UR6, URZ, UPT ;  /* 0x000000ff0600728c */ /* 0x004fc8000bf05070 */
[----:B------:R-:W-:-:S09]  /*01c0*/  UISETP.NE.AND.EX UP0, UPT, UR7, URZ, UPT, UP0 ;  /* 0x000000ff0700728c */ /* 0x000fd2000bf05300 */
[----:B------:R-:W-:Y:S05]  /*01d0*/  BRA.U UP0, `(.L_x_2) ;  /* 0x0000000100247547 */ /* 0x000fea000b800000 */
[----:B------:R-:W2:Y:S02]  /*01e0*/  LDCU.64 UR6, c[0x0][0x8a8] ;  /* 0x00011500ff0677ac */ /* 0x000ea40008000a00 */
[----:B--2---:R-:W-:-:S04]  /*01f0*/  UISETP.NE.U32.AND UP0, UPT, UR6, URZ, UPT ;  /* 0x000000ff0600728c */ /* 0x004fc8000bf05070 */
[----:B------:R-:W-:-:S09]  /*0200*/  UISETP.NE.AND.EX UP0, UPT, UR7, URZ, UPT, UP0 ;  /* 0x000000ff0700728c */ /* 0x000fd2000bf05300 */
[----:B------:R-:W-:Y:S05]  /*0210*/  BRA.U !UP0, `(.L_x_3) ;  /* 0x00000001080c7547 */ /* 0x000fea000b800000 */
[----:B------:R-:W2:Y:S02]  /*0220*/  LDC.64 R32, c[0x0][0x8a8] ;  /* 0x00022a00ff207b82 */ /* 0x000ea40000000a00 */
[----:B--2---:R2:W5:Y:S01]  /*0230*/  LDG.E R32, desc[UR46][R32.64] ;  /* 0x0000002e20207981 */ /* 0x004562000c1e1900 */
[----:B------:R-:W-:Y:S05]  /*0240*/  BRA `(.L_x_2) ;  /* 0x0000000000087947 */ /* 0x000fea0003800000 */
.L_x_3:
[----:B------:R-:W2:Y:S02]  /*0250*/  LDCU UR6, c[0x0][0x8a0] ;  /* 0x00011400ff0677ac */ /* 0x000ea40008000800 */
[----:B--2---:R-:W-:Y:S02]  /*0260*/  MOV R32, UR6 ;  /* 0x0000000600207c02 */ /* 0x004fe40008000f00 */
.L_x_2:
[----:B------:R-:W-:Y:S01]  /*0270*/  IMAD.U32 R0, RZ, RZ, UR10 ;  /* 0x0000000aff007e24 */ /* 0x000fe2000f8e00ff */
[----:B------:R-:W-:Y:S04]  /*0280*/  BSSY.RECONVERGENT B0, `(.L_x_4) ;  /* 0x000000c000007945 */ /* 0x000fe80003800200 */
[C---:B------:R-:W-:Y:S02]  /*0290*/  ISETP.NE.OR P2, PT, R0.reuse, 0x1, !P1 ;  /* 0x000000010000780c */ /* 0x040fe40004f45670 */
[----:B------:R-:W-:-:S11]  /*02a0*/  ISETP.NE.OR P0, PT, R0, 0x3, !P1 ;  /* 0x000000030000780c */ /* 0x000fd60004f05670 */
[----:B------:R-:W-:Y:S05]  /*02b0*/  @P2 BRA `(.L_x_5) ;  /* 0x0000000000202947 */ /* 0x000fea0003800000 */
[----:B------:R-:W3:Y:S02]  /*02c0*/  LDCU.64 UR6, c[0x0][0x348] ;  /* 0x00006900ff0677ac */ /* 0x000ee40008000a00 */
[----:B---3--:R-:W-:Y:S02]  /*02d0*/  UIADD3 UR12, UP1, UPT, UR6, 0x80, URZ ;  /* 0x00000080060c7890 */ /* 0x008fe4000ff3e0ff */
[----:B------:R-:W-:Y:S02]  /*02e0*/  UIADD3 UR6, UP0, UPT, UR6, 0x180, URZ ;  /* 0x0000018006067890 */ /* 0x000fe4000ff1e0ff */
[----:B------:R-:W-:Y:S02]  /*02f0*/  UIADD3.X UR13, UPT, UPT, URZ, UR7, URZ, UP1, !UPT ;  /* 0x00000007ff0d7290 */ /* 0x000fe40008ffe4ff */
[----:B------:R-:W-:-:S07]  /*0300*/  UIADD3.X UR7, UPT, UPT, URZ, UR7, URZ, UP0, !UPT ;  /* 0x00000007ff077290 */ /* 0x000fce00087fe4ff */
[----:B------:R3:W-:Y:S02]  /*0310*/  UTMACCTL.PF [UR12] ;  /* 0x000000000c0079b9 */ /* 0x0007e40008040000 */
[----:B------:R3:W-:Y:S02]  /*0320*/  UTMACCTL.PF [UR6] ;  /* 0x00000000060079b9 */ /* 0x0007e40008040000 */
[----:B---3--:R-:W-:Y:S01]  /*0330*/  NOP ;  /* 0x0000000000007918 */ /* 0x008fe20000000000 */
.L_x_5:
[----:B------:R-:W-:Y:S05]  /*0340*/  BSYNC.RECONVERGENT B0 ;  /* 0x0000000000007941 */ /* 0x000fea0003800200 */
.L_x_4:
[----:B------:R-:W-:Y:S04]  /*0350*/  BSSY.RECONVERGENT B0, `(.L_x_6) ;  /* 0x000000a000007945 */ /* 0x000fe80003800200 */
        /* <DEDUP_REMOVED lines=9> */
.L_x_7:
[----:B------:R-:W-:Y:S05]  /*03f0*/  BSYNC.RECONVERGENT B0 ;  /* 0x0000000000007941 */ /* 0x000fea0003800200 */
.L_x_6:
[----:B------:R-:W3:Y:S01]  /*0400*/  LDCU.64 UR6, c[0x0][0x888] ;  /* 0x00011100ff0677ac */ /* 0x000ee20008000a00 */
[----:B------:R-:W-:Y:S02]  /*0410*/  UISETP.EQ.U32.AND UP1, UPT, UR4, URZ, UPT ;  /* 0x000000ff0400728c */ /* 0x000fe4000bf22070 */
[----:B------:R-:W-:Y:S02]  /*0420*/  UPLOP3.LUT UP4, UPT, UPT, UPT, UPT, 0x80, 0x8 ;  /* 0x000000000008789c */ /* 0x000fe40003f8f070 */
[----:B---3--:R-:W-:-:S04]  /*0430*/  UISETP.NE.U32.AND UP0, UPT, UR6, URZ, UPT ;  /* 0x000000ff0600728c */ /* 0x008fc8000bf05070 */
[----:B------:R-:W-:-:S04]  /*0440*/  UISETP.NE.AND.EX UP0, UPT, UR7, URZ, UPT, UP0 ;  /* 0x000000ff0700728c */ /* 0x000fc8000bf05300 */
[----:B------:R-:W-:-:S04]  /*0450*/  UISETP.EQ.OR.EX UP2, UPT, UR5, URZ, !UP0, UP1 ;  /* 0x000000ff0500728c */ /* 0x000fc8000c742710 */
[----:B------:R-:W-:-:S05]  /*0460*/  UP2UR UR50, UPR, URZ, 0x4 ;  /* 0x00000004ff327883 */ /* 0x000fca0008000000 */
[----:B------:R-:W-:Y:S07]  /*0470*/  BRA.U !UP2, `(.L_x_8) ;  /* 0x000000010a207547 */ /* 0x000fee000b800000 */
[----:B------:R-:W-:Y:S01]  /*0480*/  UISETP.NE.U32.AND UP1, UPT, UR4, URZ, UPT ;  /* 0x000000ff0400728c */ /* 0x000fe2000bf25070 */
[----:B-----5:R-:W-:Y:S01]  /*0490*/  FSETP.NEU.AND P0, PT, R35, RZ, PT ;  /* 0x000000ff2300720b */ /* 0x020fe20003f0d000 */
[----:B------:R-:W-:Y:S02]  /*04a0*/  USEL UR4, URZ, 0xffffffff, UP0 ;  /* 0xffffffffff047887 */ /* 0x000fe40008000000 */
[----:B------:R-:W-:-:S10]  /*04b0*/  UISETP.NE.AND.EX UP1, UPT, UR5, URZ, UPT, UP1 ;  /* 0x000000ff0500728c */ /* 0x000fd4000bf25310 */
[----:B------:R-:W-:Y:S01]  /*04c0*/  VOTEU.ANY UP0, P0 ;  /* 0x0000000000ff7886 */ /* 0x000fe20000000100 */
[----:B------:R-:W-:-:S04]  /*04d0*/  @!UP1 USEL UR4, URZ, 0xffffffff, UP0 ;  /* 0xffffffffff049887 */ /* 0x000fc80008000000 */
[----:B------:R-:W-:-:S04]  /*04e0*/  ULOP3.LUT UR4, UR4, 0x1, URZ, 0xc0, !UPT ;  /* 0x0000000104047892 */ /* 0x000fc8000f8ec0ff */
[----:B------:R-:W-:-:S11]  /*04f0*/  UISETP.NE.U32.AND UP4, UPT, UR4, 0x1, UPT ;  /* 0x000000010400788c */ /* 0x000fd6000bf85070 */
.L_x_8:
[----:B------:R-:W3:Y:S01]  /*0500*/  SHFL.IDX PT, R0, R66, RZ, 0x1f ;  /* 0x00001fff42007589 */ /* 0x000ee200000e0000 */
[----:B------:R-:W-:-:S04]  /*0510*/  UISETP.NE.AND UP0, UPT, UR10, 0x2, UPT ;  /* 0x000000020a00788c */ /* 0x000fc8000bf05270 */
[----:B------:R-:W-:Y:S02]  /*0520*/  UISETP.EQ.AND UP1, UPT, UR9, URZ, !UP0 ;  /* 0x000000ff0900728c */ /* 0x000fe4000c722270 */
[----:B------:R-:W-:-:S04]  /*0530*/  USEL UR4, URZ, 0x1, UP0 ;  /* 0x00000001ff047887 */ /* 0x000fc80008000000 */
[----:B------:R-:W-:Y:S02]  /*0540*/  PLOP3.LUT P5, PT, P1, PT, UP1, 0x80, 0x8 ;  /* 0x000000000008781c */ /* 0x000fe40000faf018 */
[----:B---3--:R-:W-:-:S13]  /*0550*/  ISETP.NE.AND P0, PT, R0, RZ, PT ;  /* 0x000000ff0000720c */ /* 0x008fda0003f05270 */
[----:B------:R-:W-:Y:S05]  /*0560*/  @P0 BRA `(.L_x_9) ;  /* 0x00000000006c0947 */ /* 0x000fea0003800000 */
[----:B------:R-:W-:Y:S01]  /*0570*/  UMOV UR7, 0x400 ;  /* 0x0000040000077882 */ /* 0x000fe20000000000 */
[----:B------:R-:W-:Y:S01]  /*0580*/  UMOV UR6, 0x1 ;  /* 0x0000000100067882 */ /* 0x000fe20000000000 */
[----:B------:R-:W-:Y:S01]  /*0590*/  UMOV UR5, 0x2 ;  /* 0x0000000200057882 */ /* 0x000fe20000000000 */
[----:B------:R-:W-:Y:S02]  /*05a0*/  ULEA UR7, UR37, UR7, 0x18 ;  /* 0x0000000725077291 */ /* 0x000fe4000f8ec0ff */
[----:B------:R-:W-:-:S04]  /*05b0*/  UIADD3 UR12, UPT, UPT, -UR6, 0x100000, URZ ;  /* 0x00100000060c7890 */ /* 0x000fc8000fffe1ff */
[----:B------:R-:W-:Y:S02]  /*05c0*/  USHF.L.U32 UR13, UR12, 0xb, URZ ;  /* 0x0000000b0c0d7899 */ /* 0x000fe400080006ff */
[----:B------:R-:W-:Y:S02]  /*05d0*/  USHF.L.U32 UR12, UR12, 0x1, URZ ;  /* 0x000000010c0c7899 */ /* 0x000fe400080006ff */
[----:B------:R-:W-:-:S04]  /*05e0*/  UIADD3 UR14, UPT, UPT, -UR5, 0x100000, URZ ;  /* 0x00100000050e7890 */ /* 0x000fc8000fffe1ff */
[----:B------:R-:W-:Y:S02]  /*05f0*/  USHF.L.U32 UR15, UR14, 0xb, URZ ;  /* 0x0000000b0e0f7899 */ /* 0x000fe400080006ff */
[----:B------:R-:W-:Y:S01]  /*0600*/  USHF.L.U32 UR14, UR14, 0x1, URZ ;  /* 0x000000010e0e7899 */ /* 0x000fe200080006ff */
[----:B------:R-:W-:Y:S01]  /*0610*/  ELECT P0, URZ, PT ;  /* 0x0000000000ff782f */ /* 0x000fe20003800000 */
[----:B------:R-:W3:Y:S02]  /*0620*/  FENCE.VIEW.ASYNC.S ;  /* 0x00000000000073c6 */ /* 0x000ee40000000000 */
[----:B---3--:R3:W4:Y:S08]  /*0630*/  SYNCS.EXCH.64 URZ, [UR7], UR12 ;  /* 0x0000000c07ff75b2 */ /* 0x0087300008000100 */
[----:B------:R3:W1:Y:S01]  /*0640*/  SYNCS.EXCH.64 URZ, [UR7+0x38], UR14 ;  /* 0x0000380e07ff75b2 */ /* 0x0006620008000100 */
        /* <DEDUP_REMOVED lines=12> */
[----:B------:R-:W-:Y:S01]  /*0710*/  NOP ;  /* 0x0000000000007918 */ /* 0x000fe20000000000 */
.L_x_9:
[----:B------:R-:W2:Y:S01]  /*0720*/  SHFL.IDX PT, R0, R66, RZ, 0x1f ;  /* 0x00001fff42007589 */ /* 0x000ea200000e0000 */
[----:B------:R-:W-:Y:S01]  /*0730*/  NOP ;  /* 0x0000000000007918 */ /* 0x000fe20000000000 */
[----:B--2---:R-:W-:-:S13]  /*0740*/  ISETP.NE.AND P0, PT, R0, 0x1, PT ;  /* 0x000000010000780c */ /* 0x004fda0003f05270 */
[----:B------:R-:W-:Y:S05]  /*0750*/  @P0 BRA `(.L_x_10) ;  /* 0x0000000000540947 */ /* 0x000fea0003800000 */
[----:B---3--:R-:W-:Y:S01]  /*0760*/  UMOV UR7, 0x400 ;  /* 0x0000040000077882 */ /* 0x008fe20000000000 */
        /* <DEDUP_REMOVED lines=10> */
[----:B------:R-:W2:Y:S02]  /*0810*/  FENCE.VIEW.ASYNC.S ;  /* 0x00000000000073c6 */ /* 0x000ea40000000000 */
[----:B--2---:R2:W3:Y:S08]  /*0820*/  SYNCS.EXCH.64 URZ, [UR7+0x70], UR12 ;  /* 0x0000700c07ff75b2 */ /* 0x0044f00008000100 */
        /* <DEDUP_REMOVED lines=8> */
.L_x_10:
[----:B------:R-:W4:Y:S01]  /*08b0*/  SHFL.IDX PT, R0, R66, RZ, 0x1f ;  /* 0x00001fff42007589 */ /* 0x000f2200000e0000 */
[----:B------:R-:W-:Y:S01]  /*08c0*/  NOP ;  /* 0x0000000000007918 */ /* 0x000fe20000000000 */
[----:B----4-:R-:W-:-:S13]  /*08d0*/  ISETP.NE.AND P0, PT, R0, 0x3, PT ;  /* 0x000000030000780c */ /* 0x010fda0003f05270 */
[----:B------:R-:W-:Y:S05]  /*08e0*/  @P0 BRA `(.L_x_11) ;  /* 0x00000000002c0947 */ /* 0x000fea0003800000 */
[----:B------:R-:W-:Y:S01]  /*08f0*/  UMOV UR6, 0x400 ;  /* 0x0000040000067882 */ /* 0x000fe20000000000 */
[----:B------:R-:W-:Y:S01]  /*0900*/  UMOV UR5, 0x20 ;  /* 0x0000002000057882 */ /* 0x000fe20000000000 */
[----:B------:R-:W-:Y:S02]  /*0910*/  ULEA UR6, UR37, UR6, 0x18 ;  /* 0x0000000625067291 */ /* 0x000fe4000f8ec0ff */
[----:B--23--:R-:W-:-:S04]  /*0920*/  UIADD3 UR12, UPT, UPT, -UR5, 0x100000, URZ ;  /* 0x00100000050c7890 */ /* 0x00cfc8000fffe1ff */
[----:B------:R-:W-:Y:S02]  /*0930*/  USHF.L.U32 UR13, UR12, 0xb, URZ ;  /* 0x0000000b0c0d7899 */ /* 0x000fe400080006ff */
[----:B------:R-:W-:Y:S01]  /*0940*/  USHF.L.U32 UR12, UR12, 0x1, URZ ;  /* 0x000000010c0c7899 */ /* 0x000fe200080006ff */
[----:B------:R-:W-:Y:S01]  /*0950*/  ELECT P0, URZ, PT ;  /* 0x0000000000ff782f */ /* 0x000fe20003800000 */
[----:B------:R-:W2:Y:S10]  /*0960*/  FENCE.VIEW.ASYNC.S ;  /* 0x00000000000073c6 */ /* 0x000eb40000000000 */
[----:B--2---:R4:W2:Y:S01]  /*0970*/  SYNCS.EXCH.64 URZ, [UR6+0xb0], UR12 ;  /* 0x0000b00c06ff75b2 */ /* 0x0048a20008000100 */
[----:B------:R4:W3:Y:S02]  /*0980*/  SYNCS.EXCH.64 URZ, [UR6+0xb8], UR12 ;  /* 0x0000b80c06ff75b2 */ /* 0x0008e40008000100 */
[----:B----4-:R-:W-:Y:S01]  /*0990*/  NOP ;  /* 0x0000000000007918 */ /* 0x010fe20000000000 */
.L_x_11:
[----:B------:R-:W4:Y:S01]  /*09a0*/  SHFL.IDX PT, R0, R66, RZ, 0x1f ;  /* 0x00001fff42007589 */ /* 0x000f2200000e0000 */
[----:B------:R-:W-:Y:S01]  /*09b0*/  NOP ;  /* 0x0000000000007918 */ /* 0x000fe20000000000 */
[----:B----4-:R-:W-:-:S13]  /*09c0*/  ISETP.NE.AND P0, PT, R0, 0x4, PT ;  /* 0x000000040000780c */ /* 0x010fda0003f05270 */
[----:B------:R-:W-:Y:S05]  /*09d0*/  @P0 BRA `(.L_x_12) ;  /* 0x0000000000480947 */ /* 0x000fea0003800000 */
[----:B--23--:R-:W-:Y:S01]  /*09e0*/  UMOV UR7, 0x3a0 ;  /* 0x000003a000077882 */ /* 0x00cfe20000000000 */
[----:B------:R-:W-:Y:S01]  /*09f0*/  UMOV UR6, 0x400 ;  /* 0x0000040000067882 */ /* 0x000fe20000000000 */
[----:B------:R-:W-:Y:S01]  /*0a00*/  USEL UR7, UR7, 0x320, UP4 ;  /* 0x0000032007077887 */ /* 0x000fe2000a000000 */
        /* <DEDUP_REMOVED lines=10> */
[----:B--2---:R4:W2:Y:S08]  /*0ab0*/  SYNCS.EXCH.64 URZ, [UR6+0xc0], UR12 ;  /* 0x0000c00c06ff75b2 */ /* 0x0048b00008000100 */
[----:B------:R4:W3:Y:S01]  /*0ac0*/  SYNCS.EXCH.64 URZ, [UR6+0xd0], UR14 ;  /* 0x0000d00e06ff75b2 */ /* 0x0008e20008000100 */
[----:B------:R4:W1:Y:S01]  /*0ad0*/  SYNCS.EXCH.64 URZ, [UR6+0xc8], UR12 ;  /* 0x0000c80c06ff75b2 */ /* 0x0008620008000100 */
[----:B------:R4:W1:Y:S02]  /*0ae0*/  SYNCS.EXCH.64 URZ, [UR6+0xd8], UR14 ;  /* 0x0000d80e06ff75b2 */ /* 0x0008640008000100 */
[----:B----4-:R-:W-:Y:S01]  /*0af0*/  NOP ;  /* 0x0000000000007918 */ /* 0x010fe20000000000 */
.L_x_12:
[----:B------:R-:W4:Y:S01]  /*0b00*/  SHFL.IDX PT, R0, R66, RZ, 0x1f ;  /* 0x00001fff42007589 */ /* 0x000f2200000e0000 */
[----:B------:R-:W-:Y:S01]  /*0b10*/  NOP ;  /* 0x0000000000007918 */ /* 0x000fe20000000000 */
[----:B----4-:R-:W-:-:S13]  /*0b20*/  ISETP.NE.AND P0, PT, R0, 0x5, PT ;  /* 0x000000050000780c */ /* 0x010fda0003f05270 */
[----:B------:R-:W-:Y:S05]  /*0b30*/  @P0 BRA `(.L_x_13) ;  /* 0x0000000000540947 */ /* 0x000fea0003800000 */
[----:B--23--:R-:W-:Y:S01]  /*0b40*/  UMOV UR7, 0x400 ;  /* 0x0000040000077882 */ /* 0x00cfe20000000000 */
        /* <DEDUP_REMOVED lines=14> */
[----:B------:R4:W1:Y:S01]  /*0c30*/  SYNCS.EXCH.64 URZ, [UR7+0x108], UR14 ;  /* 0x0001080e07ff75b2 */ /* 0x0008620008000100 */
[----:B------:R4:W1:Y:S01]  /*0c40*/  SYNCS.EXCH.64 URZ, [UR7+0xf0], UR12 ;  /* 0x0000f00c07ff75b2 */ /* 0x0008620008000100 */
[----:B------:R4:W1:Y:S01]  /*0c50*/  SYNCS.EXCH.64 URZ, [UR7+0x110], UR14 ;  /* 0x0001100e07ff75b2 */ /* 0x0008620008000100 */
[----:B------:R4:W1:Y:S01]  /*0c60*/  SYNCS.EXCH.64 URZ, [UR7+0xf8], UR12 ;  /* 0x0000f80c07ff75b2 */ /* 0x0008620008000100 */
[----:B------:R4:W1:Y:S02]  /*0c70*/  SYNCS.EXCH.64 URZ, [UR7+0x118], UR14 ;  /* 0x0001180e07ff75b2 */ /* 0x0008640008000100 */
[----:B----4-:R-:W-:Y:S01]  /*0c80*/  NOP ;  /* 0x0000000000007918 */ /* 0x010fe20000000000 */
.L_x_13:
[----:B------:R-:W4:Y:S01]  /*0c90*/  SHFL.IDX PT, R0, R66, RZ, 0x1f ;  /* 0x00001fff42007589 */ /* 0x000f2200000e0000 */
[----:B------:R-:W-:Y:S01]  /*0ca0*/  ISETP.NE.OR P1, PT, RZ, UR10, !P1 ;  /* 0x0000000aff007c0c */ /* 0x000fe2000cf25670 */
        /* <DEDUP_REMOVED lines=12> */
[----:B------:R4:W3:Y:S01]  /*0d70*/  SYNCS.EXCH.64 URZ, [UR6+0x130], UR12 ;  /* 0x0001300c06ff75b2 */ /* 0x0008e20008000100 */
[----:B------:R4:W1:Y:S01]  /*0d80*/  SYNCS.EXCH.64 URZ, [UR6+0x128], UR12 ;  /* 0x0001280c06ff75b2 */ /* 0x0008620008000100 */
[----:B------:R4:W1:Y:S02]  /*0d90*/  SYNCS.EXCH.64 URZ, [UR6+0x138], UR12 ;  /* 0x0001380c06ff75b2 */ /* 0x0008640008000100 */
[----:B----4-:R-:W-:Y:S01]  /*0da0*/  NOP ;  /* 0x0000000000007918 */ /* 0x010fe20000000000 */
.L_x_14:
[----:B------:R-:W-:Y:S01]  /*0db0*/  VOTEU.ALL UP0, P1 ;  /* 0x0000000000ff7886 */ /* 0x000fe20000800000 */
[----:B--23--:R-:W-:Y:S01]  /*0dc0*/  UMOV UR12, 0x20 ;  /* 0x00000020000c7882 */ /* 0x00cfe20000000000 */
[----:B------:R-:W2:Y:S01]  /*0dd0*/  LDCU UR6, c[0x0][0x36c] ;  /* 0x00006d80ff0677ac */ /* 0x000ea20008000800 */
[----:B------:R-:W-:Y:S01]  /*0de0*/  NOP ;  /* 0x0000000000007918 */ /* 0x000fe20000000000 */
[----:B------:R-:W-:Y:S01]  /*0df0*/  LOP3.LUT R10, R72, 0x1f, RZ, 0xc0, !PT ;  /* 0x0000001f480a7812 */ /* 0x000fe200078ec0ff */
[----:B------:R-:W-:Y:S01]  /*0e00*/  @!UP0 UMOV UR5, 0x400 ;  /* 0x0000040000058882 */ /* 0x000fe20000000000 */
[----:B------:R-:W-:-:S04]  /*0e10*/  @!UP0 UIADD3 UR12, UPT, UPT, -UR12, 0x100000, URZ ;  /* 0x001000000c0c8890 */ /* 0x000fc8000fffe1ff */
[----:B------:R-:W-:Y:S02]  /*0e20*/  @!UP0 USHF.L.U32 UR13, UR12, 0xb, URZ ;  /* 0x0000000b0c0d8899 */ /* 0x000fe400080006ff */
[----:B------:R-:W-:Y:S02]  /*0e30*/  @!UP0 USHF.L.U32 UR12, UR12, 0x1, URZ ;  /* 0x000000010c0c8899 */ /* 0x000fe400080006ff */
[----:B------:R-:W-:Y:S01]  /*0e40*/  @!UP0 ULEA UR5, UR37, UR5, 0x18 ;  /* 0x0000000525058291 */ /* 0x000fe2000f8ec0ff */
[----:B------:R-:W-:Y:S01]  /*0e50*/  VOTEU.ALL UP0, P1 ;  /* 0x0000000000ff7886 */ /* 0x000fe20000800000 */
[----:B------:R-:W-:Y:S02]  /*0e60*/  UISETP.NE.AND UP3, UPT, UR10, URZ, UPT ;  /* 0x000000ff0a00728c */ /* 0x000fe4000bf65270 */
[----:B--2---:R-:W-:Y:S01]  /*0e70*/  UISETP.EQ.U32.AND UP1, UPT, UR6, 0x1, UPT ;  /* 0x000000010600788c */ /* 0x004fe2000bf22070 */
[----:B------:R-:W2:Y:S07]  /*0e80*/  FENCE.VIEW.ASYNC.S ;  /* 0x00000000000073c6 */ /* 0x000eae0000000000 */
[----:B--2---:R2:W3:Y:S01]  /*0e90*/  @!UP0 SYNCS.EXCH.64 URZ, [UR5+0x140], UR12 ;  /* 0x0001400c05ff85b2 */ /* 0x0044e20008000100 */
[----:B------:R-:W-:Y:S05]  /*0ea0*/  BRA.U !UP1, `(.L_x_15) ;  /* 0x0000000109087547 */ /* 0x000fea000b800000 */
[----:B-1-3--:R-:W-:Y:S01]  /*0eb0*/  UCGABAR_ARV ;  /* 0x00000000000079c7 */ /* 0x00afe20008000000 */
[----:B------:R-:W-:Y:S05]  /*0ec0*/  BRA `(.L_x_16) ;  /* 0x0000000000047947 */ /* 0x000fea0003800000 */
.L_x_15:
[----:B-1-3--:R-:W-:Y:S01]  /*0ed0*/  NOP ;  /* 0x0000000000007918 */ /* 0x00afe20000000000 */
.L_x_16:
[----:B------:R-:W1:Y:S01]  /*0ee0*/  S2R R11, SR_CTAID.X ;  /* 0x00000000000b7919 */ /* 0x000e620000002500 */
[----:B------:R-:W-:-:S05]  /*0ef0*/  CS2R.32 R60, SR_CgaSize ;  /* 0x00000000003c7805 */ /* 0x000fca0000008a00 */
[----:B------:R-:W-:-:S05]  /*0f00*/  IMAD R60, R60, -0xa0, RZ ;  /* 0xffffff603c3c7824 */ /* 0x000fca00078e02ff */
[----:B------:R-:W-:-:S14]  /*0f10*/  R2UR UR6, R60 ;  /* 0x000000003c0672ca */ /* 0x000fdc00000e0000 */
[----:B------:R-:W3:Y:S01]  /*0f20*/  LDCU UR6, c[0x0][UR6+0x2b0] ;  /* 0x00005600060677ac */ /* 0x000ee20008000800 */
[----:B------:R-:W-:-:S05]  /*0f30*/  CS2R.32 R0, SR_CgaSize ;  /* 0x0000000000007805 */ /* 0x000fca0000008a00 */
[----:B------:R-:W-:-:S06]  /*0f40*/  IMAD R0, R0, -0xa0, RZ ;  /* 0xffffff6000007824 */ /* 0x000fcc00078e02ff */
[----:B------:R-:W4:Y:S01]  /*0f50*/  LDC R0, c[0x0][R0+0x2a0] ;  /* 0x0000a80000007b82 */ /* 0x000f220000000800 */
[----:B------:R-:W-:Y:S01]  /*0f60*/  PRMT R8, RZ, 0x7610, R8 ;  /* 0x00007610ff087816 */ /* 0x000fe20000000008 */
[----:B------:R-:W3:Y:S01]  /*0f70*/  S2R R34, SR_CTAID.Y ;  /* 0x0000000000227919 */ /* 0x000ee20000002600 */
[----:B------:R-:W-:-:S05]  /*0f80*/  CS2R.32 R60, SR_CgaSize ;  /* 0x00000000003c7805 */ /* 0x000fca0000008a00 */
[----:B------:R-:W-:-:S05]  /*0f90*/  IMAD R60, R60, -0xa0, RZ ;  /* 0xffffff603c3c7824 */ /* 0x000fca00078e02ff */
[----:B--2---:R-:W-:-:S14]  /*0fa0*/  R2UR UR5, R60 ;  /* 0x000000003c0572ca */ /* 0x004fdc00000e0000 */
[----:B------:R-:W2:Y:S01]  /*0fb0*/  LDCU UR5, c[0x0][UR5+0x2b4] ;  /* 0x00005680050577ac */ /* 0x000ea20008000800 */
[----:B------:R-:W1:Y:S01]  /*0fc0*/  LDCU UR11, c[0x0][0xb30] ;  /* 0x00016600ff0b77ac */ /* 0x000e620008000800 */
[----:B------:R-:W3:Y:S01]  /*0fd0*/  LDC R9, c[0x0][0xb24] ;  /* 0x0002c900ff097b82 */ /* 0x000ee20000000800 */
[----:B------:R-:W-:Y:S02]  /*0fe0*/  UISETP.GT.U32.AND UP0, UPT, UR9, 0xffff, UPT ;  /* 0x0000ffff0900788c */ /* 0x000fe4000bf04070 */
[----:B------:R-:W-:Y:S02]  /*0ff0*/  USHF.L.U32 UR7, UR37, 0xa, URZ ;  /* 0x0000000a25077899 */ /* 0x000fe400080006ff */
[----:B------:R-:W-:Y:S01]  /*1000*/  USEL UR12, UR9, 0xffff, !UP0 ;  /* 0x0000ffff090c7887 */ /* 0x000fe2000c000000 */
[----:B------:R-:W-:-:S05]  /*1010*/  CS2R.32 R58, SR_CgaSize ;  /* 0x00000000003a7805 */ /* 0x000fca0000008a00 */
[----:B------:R-:W-:-:S06]  /*1020*/  IMAD R58, R58, -0xa0, RZ ;  /* 0xffffff603a3a7824 */ /* 0x000fcc00078e02ff */
[----:B------:R-:W4:Y:S01]  /*1030*/  LDC R58, c[0x0][R58+0x2a4] ;  /* 0x0000a9003a3a7b82 */ /* 0x000f220000000800 */
[----:B------:R-:W-:Y:S02]  /*1040*/  ULOP3.LUT UR7, UR7, 0x800, URZ, 0xc0, !UPT ;  /* 0x0000080007077892 */ /* 0x000fe4000f8ec0ff */
[----:B------:R-:W-:Y:S02]  /*1050*/  ULOP3.LUT UR12, UR12, 0xffff, URZ, 0xc0, !UPT ;  /* 0x0000ffff0c0c7892 */ /* 0x000fe4000f8ec0ff */
[----:B------:R-:W-:-:S03]  /*1060*/  UISETP.NE.AND UP2, UPT, UR10, 0x2, UPT ;  /* 0x000000020a00788c */ /* 0x000fc6000bf45270 */
[----:B------:R-:W4:Y:S01]  /*1070*/  LDC R26, c[0x0][0xb24] ;  /* 0x0002c900ff1a7b82 */ /* 0x000f220000000800 */
[----:B-1----:R-:W-:Y:S01]  /*1080*/  UISETP.NE.AND UP0, UPT, UR11, 0x1, UPT ;  /* 0x000000010b00788c */ /* 0x002fe2000bf05270 */
[----:B------:R-:W-:Y:S01]  /*1090*/  I2FP.F32.U32 R60, R11 ;  /* 0x0000000b003c7245 */ /* 0x000fe20000201000 */
[----:B------:R-:W-:-:S05]  /*10a0*/  IMAD.MOV.U32 R37, RZ, RZ, R11 ;  /* 0x000000ffff257224 */ /* 0x000fca00078e000b */
[----:B------:R-:W1:Y:S01]  /*10b0*/  S2UR UR36, SR_CTAID.Z ;  /* 0x00000000002479c3 */ /* 0x000e620000002700 */
[----:B---3--:R-:W-:Y:S02]  /*10c0*/  ISETP.GE.AND P0, PT, R9, 0x1, PT ;  /* 0x000000010900780c */ /* 0x008fe40003f06270 */
[----:B------:R-:W-:Y:S01]  /*10d0*/  I2FP.F32.U32 R3, R34 ;  /* 0x0000002200037245 */ /* 0x000fe20000201000 */
[----:B------:R-:W-:Y:S01]  /*10e0*/  FMUL R60, R60, UR6 ;  /* 0x000000063c3c7c20 */ /* 0x000fe20008400000 */
[----:B------:R-:W-:-:S03]  /*10f0*/  USHF.R.U32.HI UR6, URZ, 0x6, UR7 ;  /* 0x00000006ff067899 */ /* 0x000fc60008011607 */
[----:B--2---:R-:W-:Y:S01]  /*1100*/  FMUL R3, R3, UR5 ;  /* 0x0000000503037c20 */ /* 0x004fe20008400000 */
[----:B------:R-:W-:Y:S01]  /*1110*/  UMOV UR5, 0x5 ;  /* 0x0000000500057882 */ /* 0x000fe20000000000 */
[----:B------:R-:W2:Y:S01]  /*1120*/  F2I.U32.TRUNC.NTZ R60, R60 ;  /* 0x0000003c003c7305 */ /* 0x000ea2000020f000 */
[----:B------:R-:W-:-:S07]  /*1130*/  USHF.L.U32 UR5, UR5, UR12, URZ ;  /* 0x0000000c05057299 */ /* 0x000fce00080006ff */
[----:B------:R-:W3:Y:S01]  /*1140*/  F2I.U32.TRUNC.NTZ R3, R3 ;  /* 0x0000000300037305 */ /* 0x000ee2000020f000 */
[----:B--2---:R-:W-:-:S04]  /*1150*/  IMAD.MOV R60, RZ, RZ, -R60 ;  /* 0x000000ffff3c7224 */ /* 0x004fc800078e0a3c */
[----:B----4-:R-:W-:Y:S01]  /*1160*/  IMAD R60, R0, R60, R11 ;  /* 0x0000003c003c7224 */ /* 0x010fe200078e020b */
[----:B------:R-:W-:Y:S02]  /*1170*/  PRMT R0, RZ, 0x7610, R0 ;  /* 0x00007610ff007816 */ /* 0x000fe40000000000 */
[----:B---3--:R-:W-:-:S05]  /*1180*/  IADD3 R3, PT, PT, -R3, RZ, RZ ;  /* 0x000000ff03037210 */ /* 0x008fca0007ffe1ff */
[----:B------:R-:W-:Y:S01]  /*1190*/  IMAD R58, R58, R3, R34 ;  /* 0x000000033a3a7224 */ /* 0x000fe200078e0222 */
[----:B-1----:R-:W-:Y:S06]  /*11a0*/  BRA.U UP3, `(.L_x_17) ;  /* 0x0000000103387547 */ /* 0x002fec000b800000 */
[C---:B------:R-:W-:Y:S01]  /*11b0*/  ISETP.GT.U32.AND P1, PT, R60.reuse, 0x1, PT ;  /* 0x000000013c00780c */ /* 0x040fe20003f24070 */
[----:B------:R-:W-:Y:S01]  /*11c0*/  IMAD.MOV.U32 R0, RZ, RZ, 0x3 ;  /* 0x00000003ff007424 */ /* 0x000fe200078e00ff */
[----:B------:R-:W-:Y:S02]  /*11d0*/  LOP3.LUT R3, R60, 0xfffffffe, RZ, 0xc0, !PT ;  /* 0xfffffffe3c037812 */ /* 0x000fe400078ec0ff */
[C---:B------:R-:W-:Y:S02]  /*11e0*/  ISETP.NE.AND P2, PT, R58.reuse, RZ, P1 ;  /* 0x000000ff3a00720c */ /* 0x040fe40000f45270 */
[C---:B------:R-:W-:Y:S01]  /*11f0*/  ISETP.NE.AND P1, PT, R58.reuse, 0x1, P1 ;  /* 0x000000013a00780c */ /* 0x040fe20000f25270 */
[----:B------:R-:W-:Y:S01]  /*1200*/  IMAD R3, R58, 0x2, R3 ;  /* 0x000000023a037824 */ /* 0x000fe200078e0203 */
[----:B------:R-:W-:Y:S02]  /*1210*/  SEL R4, RZ, 0x1, P2 ;  /* 0x00000001ff047807 */ /* 0x000fe40001000000 */
[----:B------:R-:W-:-:S02]  /*1220*/  SEL R5, RZ, 0x4, P1 ;  /* 0x00000004ff057807 */ /* 0x000fc40000800000 */
[----:B------:R-:W-:Y:S02]  /*1230*/  SEL R2, RZ, 0x2, P2 ;  /* 0x00000002ff027807 */ /* 0x000fe40001000000 */
[----:B------:R-:W-:Y:S02]  /*1240*/  SHF.L.U32 R0, R0, R3, RZ ;  /* 0x0000000300007219 */ /* 0x000fe400000006ff */
[----:B------:R-:W-:Y:S02]  /*1250*/  IADD3 R5, PT, PT, R2, R5, R4 ;  /* 0x0000000502057210 */ /* 0x000fe40007ffe004 */
[----:B------:R-:W-:-:S05]  /*1260*/  SEL R2, RZ, 0x8, P1 ;  /* 0x00000008ff027807 */ /* 0x000fca0000800000 */
[----:B------:R-:W-:-:S05]  /*1270*/  IMAD.IADD R2, R5, 0x1, R2 ;  /* 0x0000000105027824 */ /* 0x000fca00078e0202 */
[----:B------:R-:W-:Y:S02]  /*1280*/  PRMT R8, R2, 0x7610, R8 ;  /* 0x0000761002087816 */ /* 0x000fe40000000008 */
.L_x_17:
[----:B------:R-:W-:Y:S05]  /*1290*/  @!P0 BRA `(.L_x_18) ;  /* 0x0000000000b88947 */ /* 0x000fea0003800000 */
[----:B------:R-:W1:Y:S01]  /*12a0*/  LDC.64 R4, c[0x0][0xb18] ;  /* 0x0002c600ff047b82 */ /* 0x000e620000000a00 */
[----:B------:R-:W-:-:S07]  /*12b0*/  ISETP.NE.AND P0, PT, R9, 0x1, PT ;  /* 0x000000010900780c */ /* 0x000fce0003f05270 */
[----:B------:R-:W2:Y:S08]  /*12c0*/  LDC R14, c[0x0][0xb0c] ;  /* 0x0002c300ff0e7b82 */ /* 0x000eb00000000800 */
[----:B------:R-:W3:Y:S08]  /*12d0*/  LDC R13, c[0x0][0x370] ;  /* 0x0000dc00ff0d7b82 */ /* 0x000ef00000000800 */
[----:B------:R-:W4:Y:S01]  /*12e0*/  LDC R16, c[0x0][0x374] ;  /* 0x0000dd00ff107b82 */ /* 0x000f220000000800 */
[----:B-1----:R-:W-:-:S07]  /*12f0*/  ISETP.NE.AND P1, PT, R4, 0x1, PT ;  /* 0x000000010400780c */ /* 0x002fce0003f25270 */
[----:B------:R-:W3:Y:S01]  /*1300*/  LDC.64 R6, c[0x0][0xb10] ;  /* 0x0002c400ff067b82 */ /* 0x000ee20000000a00 */
[----:B--2---:R-:W-:-:S07]  /*1310*/  ISETP.NE.AND P2, PT, R14, 0x1, PT ;  /* 0x000000010e00780c */ /* 0x004fce0003f45270 */
[----:B------:R-:W1:Y:S08]  /*1320*/  LDC R12, c[0x0][0xb20] ;  /* 0x0002c800ff0c7b82 */ /* 0x000e700000000800 */
[----:B------:R-:W2:Y:S01]  /*1330*/  LDC.64 R2, c[0x0][0xb28] ;  /* 0x0002ca00ff027b82 */ /* 0x000ea20000000a00 */
[----:B----4-:R-:W-:-:S04]  /*1340*/  IMAD.HI.U32 R15, R16, R5, RZ ;  /* 0x00000005100f7227 */ /* 0x010fc800078e00ff */
[----:B------:R-:W-:-:S04]  /*1350*/  IMAD.HI.U32 R5, R34, R5, RZ ;  /* 0x0000000522057227 */ /* 0x000fc800078e00ff */
[----:B---3--:R-:W-:-:S04]  /*1360*/  IMAD.HI.U32 R18, R13, R6, RZ ;  /* 0x000000060d127227 */ /* 0x008fc800078e00ff */
[C---:B------:R-:W-:Y:S01]  /*1370*/  IMAD.HI.U32 R20, R11.reuse, R6, RZ ;  /* 0x000000060b147227 */ /* 0x040fe200078e00ff */
[-C--:B------:R-:W-:Y:S02]  /*1380*/  @P2 SHF.R.U32.HI R13, RZ, R7.reuse, R18 ;  /* 0x00000007ff0d2219 */ /* 0x080fe40000011612 */
[-C--:B-1----:R-:W-:Y:S02]  /*1390*/  @P1 SHF.R.U32.HI R16, RZ, R12.reuse, R15 ;  /* 0x0000000cff101219 */ /* 0x082fe4000001160f */
[----:B------:R-:W-:Y:S02]  /*13a0*/  SHF.R.U32.HI R5, RZ, R12, R5 ;  /* 0x0000000cff057219 */ /* 0x000fe40000011605 */
[----:B------:R-:W-:Y:S02]  /*13b0*/  SHF.R.U32.HI R20, RZ, R7, R20 ;  /* 0x00000007ff147219 */ /* 0x000fe40000011614 */
[----:B------:R-:W-:Y:S01]  /*13c0*/  SEL R5, R34, R5, !P1 ;  /* 0x0000000522057207 */ /* 0x000fe20004800000 */
[----:B--2---:R-:W-:Y:S01]  /*13d0*/  IMAD.HI.U32 R18, R16, R2, RZ ;  /* 0x0000000210127227 */ /* 0x004fe200078e00ff */
[----:B------:R-:W-:-:S02]  /*13e0*/  SEL R37, R11, R20, !P2 ;  /* 0x000000140b257207 */ /* 0x000fc40005000000 */
[----:B------:R-:W-:Y:S01]  /*13f0*/  IADD3 R7, PT, PT, -R5, RZ, RZ ;  /* 0x000000ff05077210 */ /* 0x000fe20007ffe1ff */
[----:B------:R-:W-:Y:S01]  /*1400*/  IMAD.HI.U32 R6, R13, R2, RZ ;  /* 0x000000020d067227 */ /* 0x000fe200078e00ff */
[----:B------:R-:W-:-:S03]  /*1410*/  @P0 SHF.R.U32.HI R16, RZ, R3, R18 ;  /* 0x00000003ff100219 */ /* 0x000fc60000011612 */
[----:B------:R-:W-:Y:S01]  /*1420*/  IMAD R7, R4, R7, R34 ;  /* 0x0000000704077224 */ /* 0x000fe200078e0222 */
[----:B------:R-:W-:Y:S01]  /*1430*/  @P0 SHF.R.U32.HI R13, RZ, R3, R6 ;  /* 0x00000003ff0d0219 */ /* 0x000fe20000011606 */
[----:B------:R-:W-:-:S04]  /*1440*/  IMAD R16, R16, R9, RZ ;  /* 0x0000000910107224 */ /* 0x000fc800078e02ff */
[----:B------:R-:W-:Y:S01]  /*1450*/  IMAD R6, R13, R9, RZ ;  /* 0x000000090d067224 */ /* 0x000fe200078e02ff */
[----:B------:R-:W-:-:S04]  /*1460*/  ISETP.GE.AND P1, PT, R5, R16, PT ;  /* 0x000000100500720c */ /* 0x000fc80003f26270 */
[----:B------:R-:W-:Y:S01]  /*1470*/  ISETP.GE.OR P1, PT, R37, R6, P1 ;  /* 0x000000062500720c */ /* 0x000fe20000f26670 */
[----:B------:R-:W-:-:S05]  /*1480*/  IMAD.HI.U32 R6, R5, R2, RZ ;  /* 0x0000000205067227 */ /* 0x000fca00078e00ff */
[----:B------:R-:W-:-:S04]  /*1490*/  SHF.R.U32.HI R6, RZ, R3, R6 ;  /* 0x00000003ff067219 */ /* 0x000fc80000011606 */
[----:B------:R-:W-:-:S03]  /*14a0*/  SEL R6, R5, R6, !P0 ;  /* 0x0000000605067207 */ /* 0x000fc60004000000 */
[----:B------:R-:W-:Y:S01]  /*14b0*/  @!P1 IMAD.HI.U32 R12, R37, R2, RZ ;  /* 0x00000002250c9227 */ /* 0x000fe200078e00ff */
[----:B------:R-:W-:-:S04]  /*14c0*/  IADD3 R2, PT, PT, -R6, RZ, RZ ;  /* 0x000000ff06027210 */ /* 0x000fc80007ffe1ff */
[----:B------:R-:W-:Y:S01]  /*14d0*/  @!P1 SHF.R.U32.HI R12, RZ, R3, R12 ;  /* 0x00000003ff0c9219 */ /* 0x000fe2000001160c */
[----:B------:R-:W-:-:S03]  /*14e0*/  IMAD R2, R9, R2, R5 ;  /* 0x0000000209027224 */ /* 0x000fc600078e0205 */
[----:B------:R-:W-:-:S05]  /*14f0*/  @!P1 SEL R3, R37, R12, !P0 ;  /* 0x0000000c25039207 */ /* 0x000fca0004000000 */
[--C-:B------:R-:W-:Y:S02]  /*1500*/  @!P1 IMAD.IADD R6, R6, 0x1, -R3.reuse ;  /* 0x0000000106069824 */ /* 0x100fe400078e0a03 */
[----:B------:R-:W-:Y:S01]  /*1510*/  @!P1 IMAD R3, R2, R13, R3 ;  /* 0x0000000d02039224 */ /* 0x000fe200078e0203 */
[----:B------:R-:W-:Y:S01]  /*1520*/  IADD3 R2, PT, PT, -R37, RZ, RZ ;  /* 0x000000ff25027210 */ /* 0x000fe20007ffe1ff */
[----:B------:R-:W-:Y:S02]  /*1530*/  @!P1 IMAD R5, R6, R9, R37 ;  /* 0x0000000906059224 */ /* 0x000fe400078e0225 */
[----:B------:R-:W-:Y:S02]  /*1540*/  @!P1 IMAD.MOV.U32 R37, RZ, RZ, R3 ;  /* 0x000000ffff259224 */ /* 0x000fe400078e0003 */
[----:B------:R-:W-:Y:S02]  /*1550*/  IMAD R2, R14, R2, R11 ;  /* 0x000000020e027224 */ /* 0x000fe400078e020b */
[----:B------:R-:W-:-:S02]  /*1560*/  IMAD R34, R5, R4, R7 ;  /* 0x0000000405227224 */ /* 0x000fc400078e0207 */
[----:B------:R-:W-:Y:S02]  /*1570*/  IMAD R37, R37, R14, R2 ;  /* 0x0000000e25257224 */ /* 0x000fe400078e0202 */
.L_x_18:
[----:B------:R-:W-:Y:S05]  /*1580*/  BRA.U UP0, `(.L_x_19) ;  /* 0x0000000100407547 */ /* 0x000fea000b800000 */
[----:B------:R-:W1:Y:S08]  /*1590*/  LDC.64 R4, c[0x0][0xb10] ;  /* 0x0002c400ff047b82 */ /* 0x000e700000000a00 */
[----:B------:R-:W2:Y:S08]  /*15a0*/  LDC.64 R2, c[0x0][0xb18] ;  /* 0x0002c600ff027b82 */ /* 0x000eb00000000a00 */
[----:B------:R-:W3:Y:S08]  /*15b0*/  LDC R6, c[0x0][0xb20] ;  /* 0x0002c800ff067b82 */ /* 0x000ef00000000800 */
[----:B------:R-:W4:Y:S01]  /*15c0*/  LDC R12, c[0x0][0xb0c] ;  /* 0x0002c300ff0c7b82 */ /* 0x000f220000000800 */
[----:B-1----:R-:W-:-:S05]  /*15d0*/  IMAD.HI.U32 R4, R37, R4, RZ ;  /* 0x0000000425047227 */ /* 0x002fca00078e00ff */
[----:B------:R-:W-:Y:S01]  /*15e0*/  SHF.R.U32.HI R4, RZ, R5, R4 ;  /* 0x00000005ff047219 */ /* 0x000fe20000011604 */
[----:B--2---:R-:W-:Y:S01]  /*15f0*/  IMAD.HI.U32 R3, R34, R3, RZ ;  /* 0x0000000322037227 */ /* 0x004fe200078e00ff */
[----:B------:R-:W-:-:S04]  /*1600*/  ISETP.NE.AND P0, PT, R2, 0x1, PT ;  /* 0x000000010200780c */ /* 0x000fc80003f05270 */
[----:B---3--:R-:W-:-:S04]  /*1610*/  SHF.R.U32.HI R3, RZ, R6, R3 ;  /* 0x00000006ff037219 */ /* 0x008fc80000011603 */
[----:B------:R-:W-:Y:S02]  /*1620*/  SEL R3, R34, R3, !P0 ;  /* 0x0000000322037207 */ /* 0x000fe40004000000 */
[----:B----4-:R-:W-:-:S04]  /*1630*/  ISETP.NE.AND P1, PT, R12, 0x1, PT ;  /* 0x000000010c00780c */ /* 0x010fc80003f25270 */
[----:B------:R-:W-:-:S05]  /*1640*/  SEL R6, R37, R4, !P1 ;  /* 0x0000000425067207 */ /* 0x000fca0004800000 */
[----:B------:R-:W-:Y:S02]  /*1650*/  IMAD.IADD R4, R3, 0x1, -R6 ;  /* 0x0000000103047824 */ /* 0x000fe400078e0a06 */
[----:B------:R-:W-:Y:S02]  /*1660*/  IMAD.IADD R3, R6, 0x1, -R3 ;  /* 0x0000000106037824 */ /* 0x000fe400078e0a03 */
[----:B------:R-:W-:Y:S02]  /*1670*/  IMAD R37, R4, R12, R37 ;  /* 0x0000000c04257224 */ /* 0x000fe400078e0225 */
[----:B------:R-:W-:Y:S02]  /*1680*/  IMAD R34, R3, R2, R34 ;  /* 0x0000000203227224 */ /* 0x000fe400078e0222 */
.L_x_19:
[----:B------:R-:W-:Y:S05]  /*1690*/  BRA.U !UP1, `(.L_x_20) ;  /* 0x00000001090c7547 */ /* 0x000fea000b800000 */
[----:B------:R-:W-:Y:S01]  /*16a0*/  UCGABAR_WAIT ;  /* 0x0000000000007dc7 */ /* 0x000fe20008000000 */
[----:B------:R-:W-:Y:S01]  /*16b0*/  CCTL.IVALL ;  /* 0x00000000ff00798f */ /* 0x000fe20002000000 */
[----:B------:R-:W-:Y:S05]  /*16c0*/  BRA `(.L_x_21) ;  /* 0x0000000000047947 */ /* 0x000fea0003800000 */
.L_x_20:
[----:B------:R-:W-:Y:S06]  /*16d0*/  BAR.SYNC.DEFER_BLOCKING 0x0 ;  /* 0x0000000000007b1d */ /* 0x000fec0000010000 */
.L_x_21:
[----:B------:R-:W-:Y:S05]  /*16e0*/  BRA.U UP2, `(.L_x_22) ;  /* 0x0000001502287547 */ /* 0x000fea000b800000 */
[----:B------:R-:W1:Y:S01]  /*16f0*/  LDCU UR13, c[0x0][0x38c] ;  /* 0x00007180ff0d77ac */ /* 0x000e620008000800 */
[----:B------:R-:W2:Y:S01]  /*1700*/  LDC R9, c[0x0][0x370] ;  /* 0x0000dc00ff097b82 */ /* 0x000ea20000000800 */
[----:B------:R-:W-:Y:S01]  /*1710*/  IMAD.SHL.U32 R16, R11, 0x40, RZ ;  /* 0x000000400b107824 */ /* 0x000fe200078e00ff */
[----:B------:R-:W-:Y:S01]  /*1720*/  PLOP3.LUT P1, PT, PT, PT, UP4, 0x80, 0x8 ;  /* 0x000000000008781c */ /* 0x000fe20003f2f048 */
[----:B------:R-:W-:Y:S01]  /*1730*/  HFMA2 R12, -RZ, RZ, 0, 0 ;  /* 0x00000000ff0c7431 */ /* 0x000fe200000001ff */
[----:B------:R-:W-:Y:S01]  /*1740*/  UISETP.NE.AND UP1, UPT, UR10, URZ, UPT ;  /* 0x000000ff0a00728c */ /* 0x000fe2000bf25270 */
[----:B------:R-:W-:Y:S01]  /*1750*/  ISETP.NE.AND P4, PT, R10, RZ, P5 ;  /* 0x000000ff0a00720c */ /* 0x000fe20002f85270 */
[----:B------:R-:W-:Y:S01]  /*1760*/  IMAD.MOV.U32 R15, RZ, RZ, 0x1 ;  /* 0x00000001ff0f7424 */ /* 0x000fe200078e00ff */
[----:B------:R-:W-:Y:S01]  /*1770*/  PLOP3.LUT P1, PT, P1, PT, PT, 0x8, 0x80 ;  /* 0x000000000080781c */ /* 0x000fe20000f2e170 */
[----:B------:R-:W3:Y:S01]  /*1780*/  LDC R0, c[0x0][0x374] ;  /* 0x0000dd00ff007b82 */ /* 0x000ee20000000800 */
[----:B------:R-:W-:Y:S01]  /*1790*/  IMAD.MOV.U32 R14, RZ, RZ, RZ ;  /* 0x000000ffff0e7224 */ /* 0x000fe200078e00ff */
[----:B------:R-:W-:Y:S01]  /*17a0*/  MOV R8, 0x1 ;  /* 0x0000000100087802 */ /* 0x000fe20000000f00 */
[----:B------:R-:W-:Y:S01]  /*17b0*/  IMAD.MOV.U32 R10, RZ, RZ, RZ ;  /* 0x000000ffff0a7224 */ /* 0x000fe200078e00ff */
[----:B------:R-:W-:Y:S01]  /*17c0*/  LOP3.LUT R16, R16, 0x40, RZ, 0xc0, !PT ;  /* 0x0000004010107812 */ /* 0x000fe200078ec0ff */
[----:B------:R-:W4:Y:S01]  /*17d0*/  LDCU.64 UR22, c[0x0][0x348] ;  /* 0x00006900ff1677ac */ /* 0x000f220008000a00 */
[----:B-1----:R-:W-:-:S02]  /*17e0*/  UIADD3 UR8, UPT, UPT, UR13, 0x3f, URZ ;  /* 0x0000003f0d087890 */ /* 0x002fc4000fffe0ff */
[----:B------:R-:W-:Y:S02]  /*17f0*/  USEL UR25, UR4, 0x2, UP1 ;  /* 0x0000000204197887 */ /* 0x000fe40008800000 */
[----:B------:R-:W-:Y:S01]  /*1800*/  USHF.R.S32.HI UR15, URZ, 0x1f, UR8 ;  /* 0x0000001fff0f7899 */ /* 0x000fe20008011408 */
[----:B------:R-:W-:-:S03]  /*1810*/  UMOV UR26, URZ ;  /* 0x000000ff001a7c82 */ /* 0x000fc60008000000 */
[----:B------:R-:W-:Y:S02]  /*1820*/  ULEA.HI UR15, UR15, UR8, URZ, 0x6 ;  /* 0x000000080f0f7291 */ /* 0x000fe4000f8f30ff */
[----:B------:R-:W-:Y:S02]  /*1830*/  UIADD3 UR8, UPT, UPT, UR13, -0x1, URZ ;  /* 0xffffffff0d087890 */ /* 0x000fe4000fffe0ff */
[----:B------:R-:W-:Y:S02]  /*1840*/  USHF.R.S32.HI UR15, URZ, 0x6, UR15 ;  /* 0x00000006ff0f7899 */ /* 0x000fe4000801140f */
[----:B------:R-:W-:Y:S02]  /*1850*/  UISETP.GE.U32.AND UP2, UPT, UR8, -0x7f, UPT ;  /* 0xffffff810800788c */ /* 0x000fe4000bf46070 */
[----:B------:R-:W-:Y:S02]  /*1860*/  UISETP.LT.U32.AND UP0, UPT, UR15, 0x7, UPT ;  /* 0x000000070f00788c */ /* 0x000fe4000bf01070 */
[----:B------:R-:W-:-:S02]  /*1870*/  UIADD3 UR13, UPT, UPT, UR13, 0x7e, URZ ;  /* 0x0000007e0d0d7890 */ /* 0x000fc4000fffe0ff */
[----:B------:R-:W-:-:S04]  /*1880*/  USEL UR14, UR15, 0x7, UP0 ;  /* 0x000000070f0e7887 */ /* 0x000fc80008000000 */
[----:B------:R-:W-:Y:S02]  /*1890*/  UIADD3 UR24, UPT, UPT, UR14, -0x1, URZ ;  /* 0xffffffff0e187890 */ /* 0x000fe4000fffe0ff */
[----:B------:R-:W-:Y:S02]  /*18a0*/  @UP2 UIADD3 UR24, UPT, UPT, UR14, URZ, URZ ;  /* 0x000000ff0e182290 */ /* 0x000fe4000fffe0ff */
[----:B------:R-:W-:Y:S02]  /*18b0*/  UIADD3 UR27, UPT, UPT, UR15, -UR14, URZ ;  /* 0x8000000e0f1b7290 */ /* 0x000fe4000fffe0ff */
[----:B------:R-:W-:Y:S02]  /*18c0*/  UIADD3 UR21, UPT, UPT, UR24, 0x1, URZ ;  /* 0x0000000118157890 */ /* 0x000fe4000fffe0ff */
[----:B--2-4-:R-:W-:-:S12]  /*18d0*/  UIADD3 UR24, UPT, UPT, -UR24, URZ, URZ ;  /* 0x000000ff18187290 */ /* 0x014fd8000fffe1ff */
.L_x_42:
[----:B------:R-:W-:Y:S01]  /*18e0*/  UISETP.NE.AND UP0, UPT, UR37, URZ, UPT ;  /* 0x000000ff2500728c */ /* 0x000fe2000bf05270 */
[----:B------:R-:W1:Y:S08]  /*18f0*/  S2UR UR37, SR_CgaCtaId ;  /* 0x00000000002579c3 */ /* 0x000e700000008800 */
[----:B------:R-:W-:Y:S05]  /*1900*/  BRA.U UP0, `(.L_x_23) ;  /* 0x0000000100347547 */ /* 0x000fea000b800000 */
[----:B------:R-:W2:Y:S01]  /*1910*/  S2R R2, SR_CgaCtaId ;  /* 0x0000000000027919 */ /* 0x000ea20000008800 */
[----:B------:R-:W-:-:S04]  /*1920*/  MOV R3, 0x400 ;  /* 0x0000040000037802 */ /* 0x000fc80000000f00 */
[----:B--2---:R-:W-:Y:S02]  /*1930*/  LEA R3, R2, R3, 0x18 ;  /* 0x0000000302037211 */ /* 0x004fe400078ec0ff */
[----:B------:R-:W-:-:S03]  /*1940*/  SHF.L.U32 R2, R8, 0x1f, RZ ;  /* 0x0000001f08027819 */ /* 0x000fc600000006ff */
[----:B------:R-:W-:-:S04]  /*1950*/  IMAD R3, R10, 0x8, R3 ;  /* 0x000000080a037824 */ /* 0x000fc800078e0203 */
[----:B------:R-:W2:Y:S02]  /*1960*/  SYNCS.PHASECHK.TRANS64.TRYWAIT P0, [R3+URZ+0x130], R2 ;  /* 0x00013002030075a7 */ /* 0x000ea400080011ff */
[----:B--2---:R-:W-:Y:S05]  /*1970*/  @!P0 BRA `(.L_x_24) ;  /* 0x0000007000688947 */ /* 0x004fea0003800000 */
.L_x_152:
[----:B------:R-:W-:Y:S01]  /*1980*/  VIADD R10, R10, 0x1 ;  /* 0x000000010a0a7836 */ /* 0x000fe20000000000 */
[----:B------:R2:W-:Y:S04]  /*1990*/  SYNCS.ARRIVE.TRANS64.A1T0 RZ, [R3+URZ+0x120], RZ ;  /* 0x000120ff03ff79a7 */ /* 0x0005e800081000ff */
[----:B------:R-:W-:-:S04]  /*19a0*/  ISETP.NE.AND P0, PT, R10, 0x2, PT ;  /* 0x000000020a00780c */ /* 0x000fc80003f05270 */
[----:B------:R-:W-:Y:S02]  /*19b0*/  SEL R10, R10, RZ, P0 ;  /* 0x000000ff0a0a7207 */ /* 0x000fe40000000000 */
[----:B--2---:R-:W-:-:S04]  /*19c0*/  SEL R3, RZ, 0x1, P0 ;  /* 0x00000001ff037807 */ /* 0x004fc80000000000 */
[----:B------:R-:W-:-:S07]  /*19d0*/  LOP3.LUT R8, R8, R3, RZ, 0x3c, !PT ;  /* 0x0000000308087212 */ /* 0x000fce00078e3cff */
.L_x_23:
[----:B------:R-:W-:Y:S01]  /*19e0*/  UMOV UR4, 0x400 ;  /* 0x0000040000047882 */ /* 0x000fe20000000000 */
[----:B------:R-:W-:Y:S01]  /*19f0*/  LEA.HI R3, R37, R37, RZ, 0x1 ;  /* 0x0000002525037211 */ /* 0x000fe200078f08ff */
[----:B-1----:R-:W-:Y:S01]  /*1a00*/  ULEA UR4, UR37, UR4, 0x18 ;  /* 0x0000000425047291 */ /* 0x002fe2000f8ec0ff */
[----:B------:R-:W-:Y:S01]  /*1a10*/  SHF.L.U32 R2, R15, 0x1f, RZ ;  /* 0x0000001f0f027819 */ /* 0x000fe200000006ff */
[----:B------:R-:W-:Y:S01]  /*1a20*/  UISETP.GE.U32.AND UP0, UPT, UR13, 0x7f, UPT ;  /* 0x0000007f0d00788c */ /* 0x000fe2000bf06070 */
[C---:B------:R-:W-:Y:S01]  /*1a30*/  R2UR UR9, R16.reuse ;  /* 0x00000000100972ca */ /* 0x040fe200000e0000 */
[----:B------:R-:W-:Y:S01]  /*1a40*/  ULEA UR8, UR26, UR4, 0x3 ;  /* 0x000000041a087291 */ /* 0x000fe2000f8e18ff */
[----:B------:R-:W-:Y:S01]  /*1a50*/  IMAD.SHL.U32 R3, R3, 0x40, RZ ;  /* 0x0000004003037824 */ /* 0x000fe200078e00ff */
[----:B------:R-:W-:Y:S01]  /*1a60*/  R2UR UR10, R16 ;  /* 0x00000000100a72ca */ /* 0x000fe200000e0000 */
[----:B------:R-:W-:-:S03]  /*1a70*/  UMOV UR28, URZ ;  /* 0x000000ff001c7c82 */ /* 0x000fc60008000000 */
[----:B------:R-:W-:-:S03]  /*1a80*/  R2UR UR34, R3 ;  /* 0x00000000032272ca */ /* 0x000fc600000e0000 */
[----:B------:R1:W2:Y:S01]  /*1a90*/  SYNCS.PHASECHK.TRANS64.TRYWAIT P0, [UR8+0x38], R2 ;  /* 0x00003802ff0075a7 */ /* 0x0002a20008001108 */
[----:B------:R-:W-:-:S09]  /*1aa0*/  R2UR UR8, R34 ;  /* 0x00000000220872ca */ /* 0x000fd200000e0000 */
[----:B------:R-:W-:-:S04]  /*1ab0*/  ULOP3.LUT UR34, UR9, 0xffffff80, UR34, 0xf8, !UPT ;  /* 0xffffff8009227892 */ /* 0x000fc8000f8ef822 */
[----:B------:R-:W-:Y:S01]  /*1ac0*/  ULEA UR10, UR8, UR10, 0x7 ;  /* 0x0000000a080a7291 */ /* 0x000fe2000f8e38ff */
[----:B------:R-:W-:Y:S11]  /*1ad0*/  BRA.U !UP0, `(.L_x_25) ;  /* 0x0000000108c87547 */ /* 0x000ff6000b800000 */
[----:B------:R-:W-:Y:S01]  /*1ae0*/  UMOV UR16, UR24 ;  /* 0x0000001800107c82 */ /* 0x000fe20008000000 */
[----:B------:R-:W-:Y:S01]  /*1af0*/  UMOV UR20, UR26 ;  /* 0x0000001a00147c82 */ /* 0x000fe20008000000 */
[----:B------:R-:W-:Y:S01]  /*1b00*/  UMOV UR11, URZ ;  /* 0x000000ff000b7c82 */ /* 0x000fe20008000000 */
[----:B------:R-:W-:-:S05]  /*1b10*/  UMOV UR35, UR6 ;  /* 0x0000000600237c82 */ /* 0x000fca0008000000 */
.L_x_31:
[----:B------:R-:W-:Y:S01]  /*1b20*/  ULEA UR33, UR20, UR4, 0x3 ;  /* 0x0000000414217291 */ /* 0x000fe2000f8e18ff */
[----:B------:R-:W-:Y:S01]  /*1b30*/  @P5 MOV R3, 0x8000 ;  /* 0x0000800000035802 */ /* 0x000fe20000000f00 */
[----:B-12---:R-:W-:Y:S10]  /*1b40*/  @P0 BRA `(.L_x_26) ;  /* 0x00000000000c0947 */ /* 0x006ff40003800000 */
[----:B------:R-:W-:-:S04]  /*1b50*/  SHF.L.U32 R5, R15, 0x1f, RZ ;  /* 0x0000001f0f057819 */ /* 0x000fc800000006ff */
[----:B------:R-:W2:Y:S02]  /*1b60*/  SYNCS.PHASECHK.TRANS64.TRYWAIT P0, [UR33+0x38], R5 ;  /* 0x00003805ff0075a7 */ /* 0x000ea40008001121 */
[----:B--2---:R-:W-:Y:S05]  /*1b70*/  @!P0 BRA `(.L_x_27) ;  /* 0x0000006c00fc8947 */ /* 0x004fea0003800000 */
.L_x_26:
[----:B------:R2:W-:Y:S01]  /*1b80*/  @P5 SYNCS.ARRIVE.TRANS64 RZ, [UR33], R3 ;  /* 0x00000003ffff59a7 */ /* 0x0005e20008000021 */
[----:B------:R-:W-:Y:S02]  /*1b90*/  ULOP3.LUT UR8, UR25, 0x2, URZ, 0xfc, !UPT ;  /* 0x0000000219087892 */ /* 0x000fe4000f8efcff */
[----:B------:R-:W-:Y:S02]  /*1ba0*/  UIADD3 UR16, UPT, UPT, UR16, 0x1, URZ ;  /* 0x0000000110107890 */ /* 0x000fe4000fffe0ff */
[----:B------:R-:W-:Y:S02]  /*1bb0*/  UISETP.NE.AND UP0, UPT, UR8, 0x2, UPT ;  /* 0x000000020800788c */ /* 0x000fe4000bf05270 */
[----:B------:R-:W-:-:S07]  /*1bc0*/  UISETP.NE.AND UP2, UPT, UR16, 0x1, UPT ;  /* 0x000000011000788c */ /* 0x000fce000bf45270 */
[----:B------:R-:W-:Y:S05]  /*1bd0*/  BRA.U UP0, `(.L_x_28) ;  /* 0x0000000100047547 */ /* 0x000fea000b800000 */
[----:B------:R-:W-:Y:S05]  /*1be0*/  BPT.TRAP 0x1 ;  /* 0x000000040000795c */ /* 0x000fea0000300000 */
.L_x_28:
[----:B------:R-:W-:Y:S04]  /*1bf0*/  BSSY.RECONVERGENT B0, `(.L_x_29) ;  /* 0x0000003000007945 */ /* 0x000fe80003800200 */
[----:B------:R-:W-:Y:S05]  /*1c00*/  @!P4 BRA `(.L_x_30) ;  /* 0x000000000004c947 */ /* 0x000fea0003800000 */
[----:B------:R-:W-:Y:S05]  /*1c10*/  BPT.TRAP 0x1 ;  /* 0x000000040000795c */ /* 0x000fea0000300000 */
.L_x_30:
[----:B------:R-:W-:Y:S05]  /*1c20*/  BSYNC.RECONVERGENT B0 ;  /* 0x0000000000007941 */ /* 0x000fea0003800200 */
.L_x_29:
[----:B------:R-:W-:Y:S02]  /*1c30*/  UIADD3 UR26, UPT, UPT, UR20, 0x1, URZ ;  /* 0x00000001141a7890 */ /* 0x000fe4000fffe0ff */
[----:B------:R-:W-:Y:S02]  /*1c40*/  UIADD3 UR38, UP1, UPT, UR22, 0x80, URZ ;  /* 0x0000008016267890 */ /* 0x000fe4000ff3e0ff */
[----:B------:R-:W-:Y:S02]  /*1c50*/  UISETP.NE.AND UP0, UPT, UR26, 0x7, UPT ;  /* 0x000000071a00788c */ /* 0x000fe4000bf05270 */
[----:B------:R-:W-:Y:S02]  /*1c60*/  ULOP3.LUT UR33, UR33, 0xfefffff8, URZ, 0xc0, !UPT ;  /* 0xfefffff821217892 */ /* 0x000fe4000f8ec0ff */
[----:B------:R-:W-:Y:S02]  /*1c70*/  USEL UR9, URZ, 0x1, UP0 ;  /* 0x00000001ff097887 */ /* 0x000fe40008000000 */
[----:B------:R-:W-:-:S02]  /*1c80*/  USEL UR26, UR26, URZ, UP0 ;  /* 0x000000ff1a1a7287 */ /* 0x000fc40008000000 */
[----:B------:R-:W-:Y:S02]  /*1c90*/  UIADD3 UR30, UP0, UPT, UR22, 0x180, URZ ;  /* 0x00000180161e7890 */ /* 0x000fe4000ff1e0ff */
[----:B------:R-:W-:Y:S01]  /*1ca0*/  ULEA UR8, UR26, UR4, 0x3 ;  /* 0x000000041a087291 */ /* 0x000fe2000f8e18ff */
[----:B------:R-:W-:Y:S01]  /*1cb0*/  LOP3.LUT R15, R15, UR9, RZ, 0x3c, !PT ;  /* 0x000000090f0f7c12 */ /* 0x000fe2000f8e3cff */
[----:B------:R-:W-:Y:S02]  /*1cc0*/  UIADD3.X UR39, UPT, UPT, URZ, UR23, URZ, UP1, !UPT ;  /* 0x00000017ff277290 */ /* 0x000fe40008ffe4ff */
[----:B------:R-:W-:Y:S01]  /*1cd0*/  UPRMT UR17, URZ, 0x5410, UR5 ;  /* 0x00005410ff117896 */ /* 0x000fe20008000005 */
[----:B-1----:R-:W-:Y:S01]  /*1ce0*/  SHF.L.U32 R2, R15, 0x1f, RZ ;  /* 0x0000001f0f027819 */ /* 0x002fe200000006ff */
[----:B------:R-:W-:Y:S01]  /*1cf0*/  UIADD3.X UR31, UPT, UPT, URZ, UR23, URZ, UP0, !UPT ;  /* 0x00000017ff1f7290 */ /* 0x000fe200087fe4ff */
[----:B------:R-:W-:Y:S02]  /*1d00*/  UMOV UR18, 0x0 ;  /* 0x0000000000127882 */ /* 0x000fe40000000000 */
[----:B------:R4:W1:Y:S01]  /*1d10*/  SYNCS.PHASECHK.TRANS64.TRYWAIT P0, [UR8+0x38], R2 ;  /* 0x00003802ff0075a7 */ /* 0x0008620008001108 */
[----:B------:R-:W-:Y:S01]  /*1d20*/  USHF.L.U32 UR8, UR20, 0xd, URZ ;  /* 0x0000000d14087899 */ /* 0x000fe200080006ff */
[----:B------:R-:W-:Y:S01]  /*1d30*/  UMOV UR19, 0x10000000 ;  /* 0x1000000000137882 */ /* 0x000fe20000000000 */
[----:B------:R-:W-:-:S02]  /*1d40*/  UMOV UR12, UR36 ;  /* 0x00000024000c7c82 */ /* 0x000fc40008000000 */
[----:B------:R-:W-:Y:S02]  /*1d50*/  ULEA UR32, UR7, UR8, 0x1 ;  /* 0x0000000807207291 */ /* 0x000fe4000f8e08ff */
[----:B------:R-:W-:Y:S02]  /*1d60*/  UIADD3 UR8, UPT, UPT, UR4, 0x12300, UR8 ;  /* 0x0001230004087890 */ /* 0x000fe4000fffe008 */
[----:B------:R-:W-:Y:S01]  /*1d70*/  UIADD3 UR32, UPT, UPT, UR4, 0x4300, UR32 ;  /* 0x0000430004207890 */ /* 0x000fe2000fffe020 */
[----:B------:R-:W-:Y:S01]  /*1d80*/  UMOV UR9, UR33 ;  /* 0x0000002100097c82 */ /* 0x000fe20008000000 */
[----:B------:R-:W-:Y:S01]  /*1d90*/  UMOV UR28, UR21 ;  /* 0x00000015001c7c82 */ /* 0x000fe20008000000 */
[----:B------:R-:W-:-:S06]  /*1da0*/  UMOV UR20, UR26 ;  /* 0x0000001a00147c82 */ /* 0x000fcc0008000000 */
[----:B------:R2:W-:Y:S01]  /*1db0*/  UTMALDG.3D.MULTICAST.2CTA [UR32], [UR38], UR17, desc[UR18] ;  /* 0x00001220260073b4 */ /* 0x0005e20008211811 */
[----:B------:R3:W-:Y:S01]  /*1dc0*/  UTMALDG.3D.2CTA [UR8], [UR30], desc[UR18] ;  /* 0x000012081e0075b4 */ /* 0x0007e20008211000 */
[----:B--2---:R-:W-:Y:S02]  /*1dd0*/  UIADD3 UR35, UPT, UPT, UR35, 0x40, URZ ;  /* 0x0000004023237890 */ /* 0x004fe4000fffe0ff */
[----:B---3--:R-:W-:Y:S01]  /*1de0*/  UIADD3 UR11, UPT, UPT, UR11, 0x40, URZ ;  /* 0x000000400b0b7890 */ /* 0x008fe2000fffe0ff */
[----:B----4-:R-:W-:Y:S11]  /*1df0*/  BRA.U UP2, `(.L_x_31) ;  /* 0xfffffffd02487547 */ /* 0x010ff6000b83ffff */
.L_x_25:
[----:B------:R-:W-:Y:S01]  /*1e00*/  ULEA UR8, UR26, UR4, 0x3 ;  /* 0x000000041a087291 */ /* 0x000fe2000f8e18ff */
[----:B-1----:R-:W-:Y:S01]  /*1e10*/  SHF.L.U32 R2, R15, 0x1f, RZ ;  /* 0x0000001f0f027819 */ /* 0x002fe200000006ff */
[----:B------:R-:W-:Y:S01]  /*1e20*/  @!P1 SYNCS.ARRIVE.TRANS64.A1T0 RZ, [UR4+0xb8], RZ ;  /* 0x0000b8ffffff99a7 */ /* 0x000fe20008100004 */
[----:B------:R-:W-:-:S06]  /*1e30*/  UISETP.GT.AND UP0, UPT, UR15, UR14, UPT ;  /* 0x0000000e0f00728c */ /* 0x000fcc000bf04270 */
[----:B--2---:R1:W2:Y:S03]  /*1e40*/  SYNCS.PHASECHK.TRANS64.TRYWAIT P0, [UR8+0x38], R2 ;  /* 0x00003802ff0075a7 */ /* 0x0042a60008001108 */
[----:B------:R-:W-:Y:S05]  /*1e50*/  BRA.U !UP0, `(.L_x_32) ;  /* 0x0000000108c47547 */ /* 0x000fea000b800000 */
[----:B------:R-:W-:Y:S01]  /*1e60*/  UIADD3 UR29, UPT, UPT, UR27, UR28, URZ ;  /* 0x0000001c1b1d7290 */ /* 0x000fe2000fffe0ff */
[----:B------:R-:W-:-:S11]  /*1e70*/  UMOV UR31, UR26 ;  /* 0x0000001a001f7c82 */ /* 0x000fd60008000000 */
.L_x_38:
[----:B------:R-:W-:Y:S01]  /*1e80*/  ULEA UR17, UR31, UR4, 0x3 ;  /* 0x000000041f117291 */ /* 0x000fe2000f8e18ff */
[----:B--2---:R-:W-:Y:S01]  /*1e90*/  @P5 MOV R3, 0x8000 ;  /* 0x0000800000035802 */ /* 0x004fe20000000f00 */
[----:B-12---:R-:W-:Y:S10]  /*1ea0*/  @P0 BRA `(.L_x_33) ;  /* 0x00000000000c0947 */ /* 0x006ff40003800000 */
[----:B------:R-:W-:-:S04]  /*1eb0*/  SHF.L.U32 R5, R15, 0x1f, RZ ;  /* 0x0000001f0f057819 */ /* 0x000fc800000006ff */
[----:B------:R-:W2:Y:S02]  /*1ec0*/  SYNCS.PHASECHK.TRANS64.TRYWAIT P0, [UR17+0x38], R5 ;  /* 0x00003805ff0075a7 */ /* 0x000ea40008001111 */
[----:B--2---:R-:W-:Y:S05]  /*1ed0*/  @!P0 BRA `(.L_x_34) ;  /* 0x0000006c003c8947 */ /* 0x004fea0003800000 */
.L_x_33:
[----:B------:R2:W-:Y:S01]  /*1ee0*/  @P5 SYNCS.ARRIVE.TRANS64 RZ, [UR17], R3 ;  /* 0x00000003ffff59a7 */ /* 0x0005e20008000011 */
[----:B------:R-:W-:-:S04]  /*1ef0*/  ULOP3.LUT UR8, UR25, 0x2, URZ, 0xfc, !UPT ;  /* 0x0000000219087892 */ /* 0x000fc8000f8efcff */
[----:B------:R-:W-:-:S09]  /*1f00*/  UISETP.NE.AND UP0, UPT, UR8, 0x2, UPT ;  /* 0x000000020800788c */ /* 0x000fd2000bf05270 */
[----:B------:R-:W-:Y:S05]  /*1f10*/  BRA.U UP0, `(.L_x_35) ;  /* 0x0000000100047547 */ /* 0x000fea000b800000 */
[----:B------:R-:W-:Y:S05]  /*1f20*/  BPT.TRAP 0x1 ;  /* 0x000000040000795c */ /* 0x000fea0000300000 */
.L_x_35:
[----:B------:R-:W-:Y:S04]  /*1f30*/  BSSY.RECONVERGENT B0, `(.L_x_36) ;  /* 0x0000003000007945 */ /* 0x000fe80003800200 */
[----:B------:R-:W-:Y:S05]  /*1f40*/  @!P4 BRA `(.L_x_37) ;  /* 0x000000000004c947 */ /* 0x000fea0003800000 */
[----:B------:R-:W-:Y:S05]  /*1f50*/  BPT.TRAP 0x1 ;  /* 0x000000040000795c */ /* 0x000fea0000300000 */
.L_x_37:
[----:B------:R-:W-:Y:S05]  /*1f60*/  BSYNC.RECONVERGENT B0 ;  /* 0x0000000000007941 */ /* 0x000fea0003800200 */
.L_x_36:
[----:B------:R-:W-:Y:S02]  /*1f70*/  UIADD3 UR26, UPT, UPT, UR31, 0x1, URZ ;  /* 0x000000011f1a7890 */ /* 0x000fe4000fffe0ff */
[----:B------:R-:W-:Y:S02]  /*1f80*/  UIADD3 UR40, UP1, UPT, UR22, 0x80, URZ ;  /* 0x0000008016287890 */ /* 0x000fe4000ff3e0ff */
[----:B------:R-:W-:Y:S02]  /*1f90*/  UISETP.NE.AND UP0, UPT, UR26, 0x7, UPT ;  /* 0x000000071a00788c */ /* 0x000fe4000bf05270 */
[----:B------:R-:W-:Y:S02]  /*1fa0*/  USHF.L.U32 UR11, UR28, 0x6, URZ ;  /* 0x000000061c0b7899 */ /* 0x000fe400080006ff */
[----:B------:R-:W-:Y:S02]  /*1fb0*/  USEL UR9, URZ, 0x1, UP0 ;  /* 0x00000001ff097887 */ /* 0x000fe40008000000 */
[----:B------:R-:W-:-:S02]  /*1fc0*/  USEL UR26, UR26, URZ, UP0 ;  /* 0x000000ff1a1a7287 */ /* 0x000fc40008000000 */
[----:B------:R-:W-:Y:S02]  /*1fd0*/  UIADD3 UR38, UP0, UPT, UR22, 0x180, URZ ;  /* 0x0000018016267890 */ /* 0x000fe4000ff1e0ff */
[----:B------:R-:W-:Y:S01]  /*1fe0*/  ULEA UR8, UR26, UR4, 0x3 ;  /* 0x000000041a087291 */ /* 0x000fe2000f8e18ff */
[----:B------:R-:W-:Y:S01]  /*1ff0*/  LOP3.LUT R15, R15, UR9, RZ, 0x3c, !PT ;  /* 0x000000090f0f7c12 */ /* 0x000fe2000f8e3cff */
[----:B------:R-:W-:Y:S02]  /*2000*/  ULOP3.LUT UR17, UR17, 0xfefffff8, URZ, 0xc0, !UPT ;  /* 0xfefffff811117892 */ /* 0x000fe4000f8ec0ff */
[----:B------:R-:W-:Y:S01]  /*2010*/  UIADD3 UR19, UPT, UPT, UR6, UR11, URZ ;  /* 0x0000000b06137290 */ /* 0x000fe2000fffe0ff */
[----:B-1----:R-:W-:Y:S01]  /*2020*/  SHF.L.U32 R2, R15, 0x1f, RZ ;  /* 0x0000001f0f027819 */ /* 0x002fe200000006ff */
[----:B------:R-:W-:Y:S02]  /*2030*/  UIADD3.X UR41, UPT, UPT, URZ, UR23, URZ, UP1, !UPT ;  /* 0x00000017ff297290 */ /* 0x000fe40008ffe4ff */
[----:B------:R-:W-:Y:S01]  /*2040*/  UPRMT UR30, URZ, 0x5410, UR5 ;  /* 0x00005410ff1e7896 */ /* 0x000fe20008000005 */
[----:B------:R4:W1:Y:S01]  /*2050*/  SYNCS.PHASECHK.TRANS64.TRYWAIT P0, [UR8+0x38], R2 ;  /* 0x00003802ff0075a7 */ /* 0x0008620008001108 */
[----:B------:R-:W-:-:S02]  /*2060*/  USHF.L.U32 UR8, UR31, 0xd, URZ ;  /* 0x0000000d1f087899 */ /* 0x000fc400080006ff */
[----:B------:R-:W-:Y:S02]  /*2070*/  UIADD3.X UR39, UPT, UPT, URZ, UR23, URZ, UP0, !UPT ;  /* 0x00000017ff277290 */ /* 0x000fe400087fe4ff */
[----:B------:R-:W-:Y:S02]  /*2080*/  ULEA UR16, UR7, UR8, 0x1 ;  /* 0x0000000807107291 */ /* 0x000fe4000f8e08ff */
[----:B------:R-:W-:Y:S02]  /*2090*/  UIADD3 UR8, UPT, UPT, UR4, 0x12300, UR8 ;  /* 0x0001230004087890 */ /* 0x000fe4000fffe008 */
[----:B------:R-:W-:Y:S01]  /*20a0*/  UIADD3 UR16, UPT, UPT, UR4, 0x4300, UR16 ;  /* 0x0000430004107890 */ /* 0x000fe2000fffe010 */
[----:B------:R-:W-:Y:S01]  /*20b0*/  UMOV UR32, 0x0 ;  /* 0x0000000000207882 */ /* 0x000fe20000000000 */
[----:B------:R-:W-:Y:S01]  /*20c0*/  UMOV UR33, 0x10000000 ;  /* 0x1000000000217882 */ /* 0x000fe20000000000 */
[----:B------:R-:W-:Y:S01]  /*20d0*/  UMOV UR18, UR34 ;  /* 0x0000002200127c82 */ /* 0x000fe20008000000 */
[----:B------:R-:W-:Y:S01]  /*20e0*/  UMOV UR20, UR36 ;  /* 0x0000002400147c82 */ /* 0x000fe20008000000 */
[----:B------:R-:W-:Y:S01]  /*20f0*/  UMOV UR12, UR36 ;  /* 0x00000024000c7c82 */ /* 0x000fe20008000000 */
[----:B------:R-:W-:Y:S01]  /*2100*/  UMOV UR9, UR17 ;  /* 0x0000001100097c82 */ /* 0x000fe20008000000 */
[----:B------:R-:W-:-:S02]  /*2110*/  UIADD3 UR28, UPT, UPT, UR28, 0x1, URZ ;  /* 0x000000011c1c7890 */ /* 0x000fc4000fffe0ff */
[----:B------:R4:W-:Y:S01]  /*2120*/  UTMALDG.3D.MULTICAST.2CTA [UR16], [UR40], UR30, desc[UR32] ;  /* 0x00002010280073b4 */ /* 0x0009e2000821181e */
[----:B------:R-:W-:Y:S01]  /*2130*/  UMOV UR31, UR26 ;  /* 0x0000001a001f7c82 */ /* 0x000fe20008000000 */
[----:B------:R-:W-:Y:S01]  /*2140*/  UISETP.NE.AND UP0, UPT, UR28, UR29, UPT ;  /* 0x0000001d1c00728c */ /* 0x000fe2000bf05270 */
[----:B------:R4:W-:Y:S08]  /*2150*/  UTMALDG.3D.2CTA [UR8], [UR38], desc[UR32] ;  /* 0x00002008260075b4 */ /* 0x0009f00008211000 */
[----:B----4-:R-:W-:Y:S05]  /*2160*/  BRA.U UP0, `(.L_x_38) ;  /* 0xfffffffd00447547 */ /* 0x010fea000b83ffff */
.L_x_32:
[----:B-1----:R-:W-:Y:S01]  /*2170*/  LEA R2, R14, UR4, 0x3 ;  /* 0x000000040e027c11 */ /* 0x002fe2000f8e18ff */
[----:B------:R-:W-:Y:S01]  /*2180*/  NOP ;  /* 0x0000000000007918 */ /* 0x000fe20000000000 */
[----:B--2---:R-:W-:Y:S02]  /*2190*/  SHF.L.U32 R3, R12, 0x1f, RZ ;  /* 0x0000001f0c037819 */ /* 0x004fe400000006ff */
[----:B------:R-:W-:Y:S02]  /*21a0*/  LEA R4, R14, UR4, 0x4 ;  /* 0x000000040e047c11 */ /* 0x000fe4000f8e20ff */
[----:B------:R-:W1:Y:S02]  /*21b0*/  SYNCS.PHASECHK.TRANS64.TRYWAIT P0, [R2+URZ+0xc0], R3 ;  /* 0x0000c003020075a7 */ /* 0x000e6400080011ff */
[----:B-1----:R-:W-:Y:S05]  /*21c0*/  @!P0 BRA `(.L_x_39) ;  /* 0x0000006800988947 */ /* 0x002fea0003800000 */
.L_x_155:
[----:B------:R-:W2:Y:S01]  /*21d0*/  LDS.128 R4, [R4+0x150] ;  /* 0x0001500004047984 */ /* 0x000ea20000000c00 */
[----:B------:R-:W-:Y:S01]  /*21e0*/  ISETP.GE.AND P0, PT, R26, 0x1, PT ;  /* 0x000000011a00780c */ /* 0x000fe20003f06270 */
[----:B-1----:R-:W-:Y:S01]  /*21f0*/  VIADD R2, R2, 0xd0 ;  /* 0x000000d002027836 */ /* 0x002fe20000000000 */
[----:B------:R-:W-:Y:S01]  /*2200*/  @!PT LDS RZ, [RZ] ;  /* 0x00000000fffff984 */ /* 0x000fe20000000800 */
[----:B------:R-:W-:Y:S01]  /*2210*/  @!PT LDS RZ, [RZ] ;  /* 0x00000000fffff984 */ /* 0x000fe20000000800 */
[----:B------:R-:W-:Y:S01]  /*2220*/  @!PT LDS RZ, [RZ] ;  /* 0x00000000fffff984 */ /* 0x000fe20000000800 */
[----:B------:R-:W-:Y:S01]  /*2230*/  @!PT LDS RZ, [RZ] ;  /* 0x00000000fffff984 */ /* 0x000fe20000000800 */
[----:B------:R1:W-:Y:S06]  /*2240*/  MEMBAR.ALL.CTA ;  /* 0x0000000000007992 */ /* 0x0003ec0000008000 */
[----:B-1----:R-:W1:Y:S01]  /*2250*/  FENCE.VIEW.ASYNC.S ;  /* 0x00000000000073c6 */ /* 0x002e620000000000 */
[----:B------:R-:W-:-:S04]  /*2260*/  PRMT R2, RZ, 0x654, R2 ;  /* 0x00000654ff027816 */ /* 0x000fc80000000002 */
[----:B-1----:R1:W-:Y:S01]  /*2270*/  SYNCS.ARRIVE.TRANS64.RED.A1T0 RZ, [R2+URZ], RZ ;  /* 0x000000ff02ff79a7 */ /* 0x0023e200081004ff */
[----:B--2---:R-:W-:-:S13]  /*2280*/  LOP3.LUT P2, RZ, R6, 0x1, RZ, 0xc0, !PT ;  /* 0x0000000106ff7812 */ /* 0x004fda000784c0ff */
[----:B------:R-:W-:Y:S01]  /*2290*/  @P2 SHF.R.U32.HI R3, RZ, 0x10, R5 ;  /* 0x00000010ff032819 */ /* 0x000fe20000011605 */
[----:B------:R-:W-:Y:S01]  /*22a0*/  VOTEU.ANY UP0, P2 ;  /* 0x0000000000ff7886 */ /* 0x000fe20001000100 */
[----:B------:R-:W-:Y:S02]  /*22b0*/  @P2 MOV R13, R4 ;  /* 0x00000004000d2202 */ /* 0x000fe40000000f00 */
[----:B------:R-:W-:Y:S02]  /*22c0*/  @P2 R2UR.BROADCAST UR8, R3 ;  /* 0x00000000030822ca */ /* 0x000fe400008e0000 */
[----:B------:R-:W-:-:S11]  /*22d0*/  @P2 LOP3.LUT R11, R5, 0xffff, RZ, 0xc0, !PT ;  /* 0x0000ffff050b2812 */ /* 0x000fd600078ec0ff */
[----:B------:R-:W-:Y:S01]  /*22e0*/  @UP0 UMOV UR36, UR8 ;  /* 0x0000000800240c82 */ /* 0x000fe20008000000 */
[----:B-1----:R-:W-:Y:S05]  /*22f0*/  @!P0 BRA `(.L_x_40) ;  /* 0x0000000000b88947 */ /* 0x002fea0003800000 */
[----:B------:R-:W3:Y:S01]  /*2300*/  LDC.64 R4, c[0x0][0xb18] ;  /* 0x0002c600ff047b82 */ /* 0x000ee20000000a00 */
[----:B------:R-:W-:-:S07]  /*2310*/  ISETP.NE.AND P3, PT, R26, 0x1, PT ;  /* 0x000000011a00780c */ /* 0x000fce0003f65270 */
[----:B------:R-:W1:Y:S08]  /*2320*/  LDC.64 R6, c[0x0][0xb10] ;  /* 0x0002c400ff067b82 */ /* 0x000e700000000a00 */
[----:B------:R-:W2:Y:S08]  /*2330*/  LDC R17, c[0x0][0xb20] ;  /* 0x0002c800ff117b82 */ /* 0x000eb00000000800 */
[----:B------:R-:W4:Y:S01]  /*2340*/  LDC R18, c[0x0][0xb0c] ;  /* 0x0002c300ff127b82 */ /* 0x000f220000000800 */
[----:B---3--:R-:W-:Y:S01]  /*2350*/  IMAD.HI.U32 R22, R0, R5, RZ ;  /* 0x0000000500167227 */ /* 0x008fe200078e00ff */
[----:B------:R-:W-:-:S06]  /*2360*/  ISETP.NE.AND P0, PT, R4, 0x1, PT ;  /* 0x000000010400780c */ /* 0x000fcc0003f05270 */
[----:B------:R-:W3:Y:S01]  /*2370*/  LDC.64 R2, c[0x0][0xb28] ;  /* 0x0002ca00ff027b82 */ /* 0x000ee20000000a00 */
[----:B-1----:R-:W-:-:S04]  /*2380*/  IMAD.HI.U32 R20, R9, R6, RZ ;  /* 0x0000000609147227 */ /* 0x002fc800078e00ff */
[----:B------:R-:W-:Y:S01]  /*2390*/  IMAD.HI.U32 R24, R13, R6, RZ ;  /* 0x000000060d187227 */ /* 0x000fe200078e00ff */
[----:B------:R-:W-:Y:S02]  /*23a0*/  SHF.R.U32.HI R20, RZ, R7, R20 ;  /* 0x00000007ff147219 */ /* 0x000fe40000011614 */
[----:B--2---:R-:W-:Y:S01]  /*23b0*/  SHF.R.U32.HI R19, RZ, R17, R22 ;  /* 0x00000011ff137219 */ /* 0x004fe20000011616 */
[----:B------:R-:W-:Y:S01]  /*23c0*/  IMAD.HI.U32 R22, R11, R5, RZ ;  /* 0x000000050b167227 */ /* 0x000fe200078e00ff */
[----:B------:R-:W-:Y:S02]  /*23d0*/  SHF.R.U32.HI R24, RZ, R7, R24 ;  /* 0x00000007ff187219 */ /* 0x000fe40000011618 */
[----:B------:R-:W-:Y:S02]  /*23e0*/  SEL R19, R0, R19, !P0 ;  /* 0x0000001300137207 */ /* 0x000fe40004000000 */
[----:B------:R-:W-:Y:S02]  /*23f0*/  SHF.R.U32.HI R22, RZ, R17, R22 ;  /* 0x00000011ff167219 */ /* 0x000fe40000011616 */
[----:B----4-:R-:W-:-:S02]  /*2400*/  ISETP.NE.AND P1, PT, R18, 0x1, PT ;  /* 0x000000011200780c */ /* 0x010fc40003f25270 */
[----:B------:R-:W-:Y:S02]  /*2410*/  SEL R5, R11, R22, !P0 ;  /* 0x000000160b057207 */ /* 0x000fe40004000000 */
[----:B------:R-:W-:Y:S02]  /*2420*/  SEL R21, R9, R20, !P1 ;  /* 0x0000001409157207 */ /* 0x000fe40004800000 */
[----:B------:R-:W-:Y:S01]  /*2430*/  SEL R7, R13, R24, !P1 ;  /* 0x000000180d077207 */ /* 0x000fe20004800000 */
[----:B---3--:R-:W-:Y:S01]  /*2440*/  IMAD.HI.U32 R20, R19, R2, RZ ;  /* 0x0000000213147227 */ /* 0x008fe200078e00ff */
[----:B------:R-:W-:-:S03]  /*2450*/  IADD3 R17, PT, PT, -R5, RZ, RZ ;  /* 0x000000ff05117210 */ /* 0x000fc60007ffe1ff */
        /* <DEDUP_REMOVED lines=11> */
[----:B------:R-:W-:-:S04]  /*2510*/  @!P0 IMAD.HI.U32 R20, R7, R2, RZ ;  /* 0x0000000207148227 */ /* 0x000fc800078e00ff */
[----:B------:R-:W-:Y:S01]  /*2520*/  IMAD.MOV R2, RZ, RZ, -R6 ;  /* 0x000000ffff027224 */ /* 0x000fe200078e0a06 */
[----:B------:R-:W-:-:S03]  /*2530*/  @!P0 SHF.R.U32.HI R20, RZ, R3, R20 ;  /* 0x00000003ff148219 */ /* 0x000fc60000011614 */
[----:B------:R-:W-:Y:S01]  /*2540*/  IMAD R2, R26, R2, R5 ;  /* 0x000000021a027224 */ /* 0x000fe200078e0205 */
        /* <DEDUP_REMOVED lines=9> */
.L_x_40:
[----:B------:R-:W1:Y:S02]  /*25e0*/  LDCU UR8, c[0x0][0xb30] ;  /* 0x00016600ff0877ac */ /* 0x000e640008000800 */
[----:B-1----:R-:W-:-:S09]  /*25f0*/  UISETP.NE.AND UP0, UPT, UR8, 0x1, UPT ;  /* 0x000000010800788c */ /* 0x002fd2000bf05270 */
[----:B------:R-:W-:Y:S05]  /*2600*/  BRA.U UP0, `(.L_x_41) ;  /* 0x0000000100407547 */ /* 0x000fea000b800000 */
[----:B------:R-:W1:Y:S08]  /*2610*/  LDC.64 R4, c[0x0][0xb10] ;  /* 0x0002c400ff047b82 */ /* 0x000e700000000a00 */
[----:B------:R-:W2:Y:S08]  /*2620*/  LDC.64 R2, c[0x0][0xb18] ;  /* 0x0002c600ff027b82 */ /* 0x000eb00000000a00 */
[----:B------:R-:W4:Y:S08]  /*2630*/  LDC R6, c[0x0][0xb20] ;  /* 0x0002c800ff067b82 */ /* 0x000f300000000800 */
[----:B------:R-:W3:Y:S01]  /*2640*/  LDC R18, c[0x0][0xb0c] ;  /* 0x0002c300ff127b82 */ /* 0x000ee20000000800 */
[----:B-1----:R-:W-:-:S05]  /*2650*/  IMAD.HI.U32 R4, R13, R4, RZ ;  /* 0x000000040d047227 */ /* 0x002fca00078e00ff */
[----:B------:R-:W-:Y:S01]  /*2660*/  SHF.R.U32.HI R4, RZ, R5, R4 ;  /* 0x00000005ff047219 */ /* 0x000fe20000011604 */
[----:B--2---:R-:W-:Y:S01]  /*2670*/  IMAD.HI.U32 R3, R11, R3, RZ ;  /* 0x000000030b037227 */ /* 0x004fe200078e00ff */
[----:B------:R-:W-:-:S04]  /*2680*/  ISETP.NE.AND P0, PT, R2, 0x1, PT ;  /* 0x000000010200780c */ /* 0x000fc80003f05270 */
[----:B----4-:R-:W-:-:S04]  /*2690*/  SHF.R.U32.HI R6, RZ, R6, R3 ;  /* 0x00000006ff067219 */ /* 0x010fc80000011603 */
[----:B------:R-:W-:Y:S02]  /*26a0*/  SEL R3, R11, R6, !P0 ;  /* 0x000000060b037207 */ /* 0x000fe40004000000 */
[----:B---3--:R-:W-:-:S04]  /*26b0*/  ISETP.NE.AND P1, PT, R18, 0x1, PT ;  /* 0x000000011200780c */ /* 0x008fc80003f25270 */
[----:B------:R-:W-:-:S05]  /*26c0*/  SEL R4, R13, R4, !P1 ;  /* 0x000000040d047207 */ /* 0x000fca0004800000 */
[----:B------:R-:W-:Y:S02]  /*26d0*/  IMAD.IADD R5, R3, 0x1, -R4 ;  /* 0x0000000103057824 */ /* 0x000fe400078e0a04 */
[----:B------:R-:W-:Y:S02]  /*26e0*/  IMAD.IADD R3, R4, 0x1, -R3 ;  /* 0x0000000104037824 */ /* 0x000fe400078e0a03 */
[----:B------:R-:W-:Y:S02]  /*26f0*/  IMAD R13, R5, R18, R13 ;  /* 0x00000012050d7224 */ /* 0x000fe400078e020d */
[----:B------:R-:W-:-:S07]  /*2700*/  IMAD R11, R3, R2, R11 ;  /* 0x00000002030b7224 */ /* 0x000fce00078e020b */
.L_x_41:
[----:B------:R-:W-:Y:S01]  /*2710*/  VIADD R14, R14, 0x1 ;  /* 0x000000010e0e7836 */ /* 0x000fe20000000000 */
[----:B------:R-:W-:Y:S01]  /*2720*/  PLOP3.LUT P1, PT, PT, PT, PT, 0x80, 0x8 ;  /* 0x000000000008781c */ /* 0x000fe20003f2f070 */
[----:B------:R-:W-:Y:S02]  /*2730*/  IMAD.IADD R37, R13, 0x1, R60 ;  /* 0x000000010d257824 */ /* 0x000fe400078e023c */
[----:B------:R-:W-:Y:S01]  /*2740*/  IMAD.IADD R34, R11, 0x1, R58 ;  /* 0x000000010b227824 */ /* 0x000fe200078e023a */
[----:B------:R-:W-:-:S04]  /*2750*/  ISETP.NE.AND P0, PT, R14, 0x2, PT ;  /* 0x000000020e00780c */ /* 0x000fc80003f05270 */
[----:B------:R-:W-:Y:S02]  /*2760*/  SEL R3, RZ, 0x1, P0 ;  /* 0x00000001ff037807 */ /* 0x000fe40000000000 */
[----:B------:R-:W-:Y:S02]  /*2770*/  SEL R14, R14, RZ, P0 ;  /* 0x000000ff0e0e7207 */ /* 0x000fe40000000000 */
[----:B------:R-:W-:Y:S01]  /*2780*/  LOP3.LUT R12, R12, R3, RZ, 0x3c, !PT ;  /* 0x000000030c0c7212 */ /* 0x000fe200078e3cff */
[----:B------:R-:W-:Y:S06]  /*2790*/  @P2 BRA `(.L_x_42) ;  /* 0xfffffff000502947 */ /* 0x000fec000383ffff */
[----:B------:R-:W-:Y:S01]  /*27a0*/  UIADD3 UR4, UPT, UPT, UR4, 0x38, URZ ;  /* 0x0000003804047890 */ /* 0x000fe2000fffe0ff */
[----:B------:R-:W-:-:S03]  /*27b0*/  SHF.L.U32 R3, R15, 0x1f, RZ ;  /* 0x0000001f0f037819 */ /* 0x000fc600000006ff */
[----:B------:R-:W-:-:S09]  /*27c0*/  ULEA UR5, UR26, UR4, 0x3 ;  /* 0x000000041a057291 */ /* 0x000fd2000f8e18ff */
[----:B------:R-:W1:Y:S02]  /*27d0*/  SYNCS.PHASECHK.TRANS64.TRYWAIT P0, [UR5], R3 ;  /* 0x00000003ff0075a7 */ /* 0x000e640008001105 */
[----:B-1----:R-:W-:Y:S05]  /*27e0*/  @!P0 BRA `(.L_x_43) ;  /* 0x0000006400248947 */ /* 0x002fea0003800000 */
.L_x_157:
[----:B------:R-:W-:-:S04]  /*27f0*/  UIADD3 UR6, UPT, UPT, UR26, 0x1, URZ ;  /* 0x000000011a067890 */ /* 0x000fc8000fffe0ff */
[----:B------:R-:W-:-:S04]  /*2800*/  UISETP.NE.AND UP0, UPT, UR6, 0x7, UPT ;  /* 0x000000070600788c */ /* 0x000fc8000bf05270 */
[----:B------:R-:W-:Y:S02]  /*2810*/  USEL UR7, URZ, 0x1, UP0 ;  /* 0x00000001ff077887 */ /* 0x000fe40008000000 */
[----:B------:R-:W-:-:S04]  /*2820*/  USEL UR6, UR6, URZ, UP0 ;  /* 0x000000ff06067287 */ /* 0x000fc80008000000 */
[----:B------:R-:W-:Y:S01]  /*2830*/  ULEA UR5, UR6, UR4, 0x3 ;  /* 0x0000000406057291 */ /* 0x000fe2000f8e18ff */
[----:B------:R-:W-:-:S04]  /*2840*/  LOP3.LUT R2, R15, UR7, RZ, 0x3c, !PT ;  /* 0x000000070f027c12 */ /* 0x000fc8000f8e3cff */
[----:B-1----:R-:W-:-:S04]  /*2850*/  SHF.L.U32 R3, R2, 0x1f, RZ ;  /* 0x0000001f02037819 */ /* 0x002fc800000006ff */
[----:B------:R-:W1:Y:S02]  /*2860*/  SYNCS.PHASECHK.TRANS64.TRYWAIT P0, [UR5], R3 ;  /* 0x00000003ff0075a7 */ /* 0x000e640008001105 */
[----:B-1----:R-:W-:Y:S05]  /*2870*/  @!P0 BRA `(.L_x_44) ;  /* 0x0000006400188947 */ /* 0x002fea0003800000 */
.L_x_159:
        /* <DEDUP_REMOVED lines=9> */
.L_x_161:
        /* <DEDUP_REMOVED lines=9> */
.L_x_163:
        /* <DEDUP_REMOVED lines=9> */
.L_x_165:
        /* <DEDUP_REMOVED lines=9> */
.L_x_167:
[----:B------:R-:W-:-:S04]  /*2ac0*/  UIADD3 UR6, UPT, UPT, UR6, 0x1, URZ ;  /* 0x0000000106067890 */ /* 0x000fc8000fffe0ff */
[----:B------:R-:W-:-:S04]  /*2ad0*/  UISETP.NE.AND UP0, UPT, UR6, 0x7, UPT ;  /* 0x000000070600788c */ /* 0x000fc8000bf05270 */
[----:B------:R-:W-:Y:S02]  /*2ae0*/  USEL UR5, URZ, 0x1, UP0 ;  /* 0x00000001ff057887 */ /* 0x000fe40008000000 */
[----:B------:R-:W-:-:S04]  /*2af0*/  USEL UR6, UR6, URZ, UP0 ;  /* 0x000000ff06067287 */ /* 0x000fc80008000000 */
[----:B------:R-:W-:Y:S01]  /*2b00*/  ULEA UR6, UR6, UR4, 0x3 ;  /* 0x0000000406067291 */ /* 0x000fe2000f8e18ff */
[----:B-1----:R-:W-:-:S04]  /*2b10*/  LOP3.LUT R3, R2, UR5, RZ, 0x3c, !PT ;  /* 0x0000000502037c12 */ /* 0x002fc8000f8e3cff */
[----:B------:R-:W-:Y:S01]  /*2b20*/  SHF.L.U32 R3, R3, 0x1f, RZ ;  /* 0x0000001f03037819 */ /* 0x000fe200000006ff */
[----:B---3--:R-:W-:-:S07]  /*2b30*/  IMAD.U32 R0, RZ, RZ, UR6 ;  /* 0x00000006ff007e24 */ /* 0x008fce000f8e00ff */
.L_x_49:
[----:B-1----:R1:W2:Y:S02]  /*2b40*/  SYNCS.PHASECHK.TRANS64.TRYWAIT P0, [R0+URZ], R3 ;  /* 0x00000003000075a7 */ /* 0x0022a400080011ff */
[----:B--2---:R-:W-:Y:S05]  /*2b50*/  @!P0 NANOSLEEP.SYNCS 0x989680 ;  /* 0x009896800000895d */ /* 0x004fea0003900000 */
[----:B------:R-:W2:Y:S02]  /*2b60*/  @!P0 SYNCS.PHASECHK.TRANS64 P0, [R0+URZ], R3 ;  /* 0x00000003000085a7 */ /* 0x000ea400080010ff */
[----:B--2---:R-:W-:Y:S05]  /*2b70*/  @P0 EXIT ;  /* 0x000000000000094d */ /* 0x004fea0003800000 */
[----:B------:R-:W-:Y:S05]  /*2b80*/  BRA `(.L_x_49) ;  /* 0xfffffffc00ec7947 */ /* 0x000fea000383ffff */
.L_x_22:
[----:B------:R-:W-:-:S04]  /*2b90*/  UISETP.NE.AND UP0, UPT, UR37, URZ, UPT ;  /* 0x000000ff2500728c */ /* 0x000fc8000bf05270 */
[----:B------:R-:W-:-:S09]  /*2ba0*/  UISETP.NE.OR UP0, UPT, UR10, 0x1, UP0 ;  /* 0x000000010a00788c */ /* 0x000fd20008705670 */
[----:B------:R-:W-:Y:S05]  /*2bb0*/  BRA.U UP0, `(.L_x_50) ;  /* 0x00000005004c7547 */ /* 0x000fea000b800000 */
[----:B------:R-:W-:Y:S01]  /*2bc0*/  HFMA2 R11, -RZ, RZ, 0, 0 ;  /* 0x00000000ff0b7431 */ /* 0x000fe200000001ff */
[----:B------:R-:W-:Y:S01]  /*2bd0*/  ISETP.GE.U32.AND P2, PT, R10, 0x4, PT ;  /* 0x000000040a00780c */ /* 0x000fe20003f46070 */
[----:B------:R-:W-:Y:S01]  /*2be0*/  IMAD.MOV.U32 R12, RZ, RZ, 0x1 ;  /* 0x00000001ff0c7424 */ /* 0x000fe200078e00ff */
[----:B------:R-:W-:Y:S01]  /*2bf0*/  CS2R R8, SRZ ;  /* 0x0000000000087805 */ /* 0x000fe2000001ff00 */
[----:B------:R-:W-:Y:S01]  /*2c00*/  IMAD.MOV.U32 R3, RZ, RZ, RZ ;  /* 0x000000ffff037224 */ /* 0x000fe200078e00ff */
[----:B------:R-:W-:Y:S01]  /*2c10*/  UMOV UR4, 0x400 ;  /* 0x0000040000047882 */ /* 0x000fe20000000000 */
[----:B------:R-:W-:Y:S01]  /*2c20*/  UMOV UR6, URZ ;  /* 0x000000ff00067c82 */ /* 0x000fe20008000000 */
[----:B------:R-:W-:-:S12]  /*2c30*/  ULEA UR37, UR37, UR4, 0x18 ;  /* 0x0000000425257291 */ /* 0x000fd8000f8ec0ff */
.L_x_54:
[----:B------:R-:W-:Y:S02]  /*2c40*/  LEA R0, R3, UR37, 0x3 ;  /* 0x0000002503007c11 */ /* 0x000fe4000f8e18ff */
[----:B------:R-:W-:-:S03]  /*2c50*/  SHF.L.U32 R5, R8, 0x1f, RZ ;  /* 0x0000001f08057819 */ /* 0x000fc600000006ff */
[----:B------:R-:W-:Y:S01]  /*2c60*/  VIADD R4, R0, 0x130 ;  /* 0x0000013000047836 */ /* 0x000fe20000000000 */
[----:B------:R-:W1:Y:S02]  /*2c70*/  SYNCS.PHASECHK.TRANS64.TRYWAIT P0, [R0+URZ+0x120], R5 ;  /* 0x00012005000075a7 */ /* 0x000e6400080011ff */
[----:B-1----:R-:W-:Y:S05]  /*2c80*/  @!P0 BRA `(.L_x_51) ;  /* 0x00000060008c8947 */ /* 0x002fea0003800000 */
.L_x_168:
[----:B------:R-:W-:Y:S01]  /*2c90*/  ULEA UR5, UR6, UR37, 0x3 ;  /* 0x0000002506057291 */ /* 0x000fe2000f8e18ff */
[----:B------:R-:W-:Y:S01]  /*2ca0*/  PRMT R4, RZ, 0x654, R4 ;  /* 0x00000654ff047816 */ /* 0x000fe20000000004 */
[----:B-1----:R-:W-:Y:S01]  /*2cb0*/  @!P2 IMAD.MOV.U32 R5, RZ, RZ, 0x10 ;  /* 0x00000010ff05a424 */ /* 0x002fe200078e00ff */
[----:B------:R-:W-:Y:S01]  /*2cc0*/  SHF.L.U32 R7, R12, 0x1f, RZ ;  /* 0x0000001f0c077819 */ /* 0x000fe200000006ff */
[----:B------:R-:W-:Y:S01]  /*2cd0*/  UIADD3 UR4, UPT, UPT, UR5, 0xc0, URZ ;  /* 0x000000c005047890 */ /* 0x000fe2000fffe0ff */
[----:B------:R1:W-:Y:S05]  /*2ce0*/  SYNCS.ARRIVE.TRANS64.RED.A1T0 RZ, [R4+URZ], RZ ;  /* 0x000000ff04ff79a7 */ /* 0x0003ea00081004ff */
[----:B------:R-:W-:Y:S01]  /*2cf0*/  IMAD.U32 R13, RZ, RZ, UR4 ;  /* 0x00000004ff0d7e24 */ /* 0x000fe2000f8e00ff */
[----:B------:R-:W2:Y:S04]  /*2d00*/  SYNCS.PHASECHK.TRANS64.TRYWAIT P0, [UR5+0xd0], R7 ;  /* 0x0000d007ff0075a7 */ /* 0x000ea80008001105 */
[----:B------:R-:W-:Y:S01]  /*2d10*/  PRMT R13, R10, 0x654, R13 ;  /* 0x000006540a0d7816 */ /* 0x000fe2000000000d */
[----:B-12---:R-:W-:Y:S06]  /*2d20*/  @!P0 BRA `(.L_x_52) ;  /* 0x0000006000788947 */ /* 0x006fec0003800000 */
.L_x_170:
[----:B------:R-:W-:Y:S01]  /*2d30*/  ULEA UR4, UR6, UR37, 0x4 ;  /* 0x0000002506047291 */ /* 0x000fe2000f8e20ff */
[----:B------:R-:W-:Y:S01]  /*2d40*/  SEL R2, R13, R2, !P2 ;  /* 0x000000020d027207 */ /* 0x000fe20005000000 */
[----:B------:R-:W-:Y:S01]  /*2d50*/  UIADD3 UR5, UPT, UPT, UR5, 0xc0, URZ ;  /* 0x000000c005057890 */ /* 0x000fe2000fffe0ff */
[----:B-1----:R-:W-:Y:S01]  /*2d60*/  LEA R0, R11, UR37, 0x3 ;  /* 0x000000250b007c11 */ /* 0x002fe2000f8e18ff */
[----:B------:R-:W-:Y:S01]  /*2d70*/  UIADD3 UR4, UPT, UPT, UR4, 0x150, URZ ;  /* 0x0000015004047890 */ /* 0x000fe2000fffe0ff */
[----:B------:R1:W-:Y:S01]  /*2d80*/  @!P2 SYNCS.ARRIVE.TRANS64.RED RZ, [R2+URZ], R5 ;  /* 0x0000000502ffa9a7 */ /* 0x0003e200080004ff */
[----:B------:R-:W-:Y:S01]  /*2d90*/  UIADD3 UR6, UPT, UPT, UR6, 0x1, URZ ;  /* 0x0000000106067890 */ /* 0x000fe2000fffe0ff */
[----:B------:R-:W-:-:S03]  /*2da0*/  VIADD R3, R3, 0x1 ;  /* 0x0000000103037836 */ /* 0x000fc60000000000 */
[----:B------:R-:W-:Y:S02]  /*2db0*/  UISETP.NE.AND UP0, UPT, UR6, 0x2, UPT ;  /* 0x000000020600788c */ /* 0x000fe4000bf05270 */
[----:B------:R-:W-:Y:S01]  /*2dc0*/  ISETP.NE.AND P0, PT, R3, 0x2, PT ;  /* 0x000000020300780c */ /* 0x000fe20003f05270 */
[----:B------:R-:W-:Y:S06]  /*2dd0*/  UGETNEXTWORKID.BROADCAST [UR4], [UR5] ;  /* 0x00000000040073ca */ /* 0x000fec0008000100 */
[----:B------:R-:W-:Y:S02]  /*2de0*/  USEL UR4, URZ, 0x1, UP0 ;  /* 0x00000001ff047887 */ /* 0x000fe40008000000 */
[----:B------:R-:W-:-:S04]  /*2df0*/  USEL UR6, UR6, URZ, UP0 ;  /* 0x000000ff06067287 */ /* 0x000fc80008000000 */
[----:B------:R-:W-:Y:S02]  /*2e00*/  LOP3.LUT R12, R12, UR4, RZ, 0x3c, !PT ;  /* 0x000000040c0c7c12 */ /* 0x000fe4000f8e3cff */
[----:B-1----:R-:W-:-:S04]  /*2e10*/  SHF.L.U32 R5, R9, 0x1f, RZ ;  /* 0x0000001f09057819 */ /* 0x002fc800000006ff */
[----:B------:R-:W1:Y:S02]  /*2e20*/  SYNCS.PHASECHK.TRANS64.TRYWAIT P1, [R0+URZ+0xc0], R5 ;  /* 0x0000c005000075a7 */ /* 0x000e6400080211ff */
[----:B-1----:R-:W-:Y:S05]  /*2e30*/  @!P1 BRA `(.L_x_53) ;  /* 0x00000060004c9947 */ /* 0x002fea0003800000 */
.L_x_171:
[----:B------:R-:W-:Y:S01]  /*2e40*/  LEA R4, R11, UR37, 0x4 ;  /* 0x000000250b047c11 */ /* 0x000fe2000f8e20ff */
[----:B-1----:R-:W-:Y:S01]  /*2e50*/  VIADD R0, R0, 0xd0 ;  /* 0x000000d000007836 */ /* 0x002fe20000000000 */
[----:B------:R-:W-:Y:S01]  /*2e60*/  SEL R3, R3, RZ, P0 ;  /* 0x000000ff03037207 */ /* 0x000fe20000000000 */
[----:B------:R-:W-:-:S03]  /*2e70*/  VIADD R11, R11, 0x1 ;  /* 0x000000010b0b7836 */ /* 0x000fc60000000000 */
[----:B------:R-:W1:Y:S01]  /*2e80*/  LDS.128 R4, [R4+0x150] ;  /* 0x0001500004047984 */ /* 0x000e620000000c00 */
[----:B------:R-:W-:Y:S02]  /*2e90*/  PRMT R0, RZ, 0x654, R0 ;  /* 0x00000654ff007816 */ /* 0x000fe40000000000 */
[C---:B------:R-:W-:Y:S01]  /*2ea0*/  ISETP.NE.AND P1, PT, R11.reuse, 0x2, PT ;  /* 0x000000020b00780c */ /* 0x040fe20003f25270 */
[----:B------:R-:W-:Y:S01]  /*2eb0*/  @!PT LDS RZ, [RZ] ;  /* 0x00000000fffff984 */ /* 0x000fe20000000800 */
[----:B------:R-:W-:Y:S01]  /*2ec0*/  @!PT LDS RZ, [RZ] ;  /* 0x00000000fffff984 */ /* 0x000fe20000000800 */
[----:B------:R-:W-:Y:S01]  /*2ed0*/  @!PT LDS RZ, [RZ] ;  /* 0x00000000fffff984 */ /* 0x000fe20000000800 */
[----:B------:R-:W-:Y:S01]  /*2ee0*/  @!PT LDS RZ, [RZ] ;  /* 0x00000000fffff984 */ /* 0x000fe20000000800 */
[----:B------:R2:W-:Y:S06]  /*2ef0*/  MEMBAR.ALL.CTA ;  /* 0x0000000000007992 */ /* 0x0005ec0000008000 */
[----:B--2---:R-:W2:Y:S01]  /*2f00*/  FENCE.VIEW.ASYNC.S ;  /* 0x00000000000073c6 */ /* 0x004ea20000000000 */
[----:B------:R-:W-:Y:S01]  /*2f10*/  SEL R11, R11, RZ, P1 ;  /* 0x000000ff0b0b7207 */ /* 0x000fe20000800000 */
[----:B--2---:R2:W-:Y:S01]  /*2f20*/  SYNCS.ARRIVE.TRANS64.RED.A1T0 RZ, [R0+URZ], RZ ;  /* 0x000000ff00ff79a7 */ /* 0x0045e200081004ff */
[----:B-1----:R-:W-:-:S02]  /*2f30*/  LOP3.LUT P3, RZ, R6, 0x1, RZ, 0xc0, !PT ;  /* 0x0000000106ff7812 */ /* 0x002fc4000786c0ff */
[----:B------:R-:W-:-:S04]  /*2f40*/  SEL R5, RZ, 0x1, P0 ;  /* 0x00000001ff057807 */ /* 0x000fc80000000000 */
[----:B------:R-:W-:Y:S02]  /*2f50*/  LOP3.LUT R8, R8, R5, RZ, 0x3c, !PT ;  /* 0x0000000508087212 */ /* 0x000fe400078e3cff */
[----:B--2---:R-:W-:-:S04]  /*2f60*/  SEL R0, RZ, 0x1, P1 ;  /* 0x00000001ff007807 */ /* 0x004fc80000800000 */
[----:B------:R-:W-:Y:S01]  /*2f70*/  LOP3.LUT R9, R9, R0, RZ, 0x3c, !PT ;  /* 0x0000000009097212 */ /* 0x000fe200078e3cff */
[----:B------:R-:W-:Y:S06]  /*2f80*/  @P3 BRA `(.L_x_54) ;  /* 0xfffffffc002c3947 */ /* 0x000fec000383ffff */
[----:B------:R-:W-:Y:S01]  /*2f90*/  ULEA UR5, UR6, UR37, 0x3 ;  /* 0x0000002506057291 */ /* 0x000fe2000f8e18ff */
[----:B------:R-:W-:-:S08]  /*2fa0*/  SHF.L.U32 R3, R12, 0x1f, RZ ;  /* 0x0000001f0c037819 */ /* 0x000fd000000006ff */
[----:B------:R-:W1:Y:S02]  /*2fb0*/  SYNCS.PHASECHK.TRANS64 P0, [UR5+0xd0], R3 ;  /* 0x0000d003ff0075a7 */ /* 0x000e640008001005 */
[----:B-1----:R-:W-:Y:S05]  /*2fc0*/  @P0 BRA `(.L_x_55) ;  /* 0x0000000000080947 */ /* 0x002fea0003800000 */
[----:B------:R-:W1:Y:S02]  /*2fd0*/  SYNCS.PHASECHK.TRANS64.TRYWAIT P0, [UR5+0xd0], R3 ;  /* 0x0000d003ff0075a7 */ /* 0x000e640008001105 */
[----:B-1----:R-:W-:Y:S05]  /*2fe0*/  @!P0 BRA `(.L_x_56) ;  /* 0x0000005c00f48947 */ /* 0x002fea0003800000 */
.L_x_55:
[----:B------:R-:W-:-:S04]  /*2ff0*/  UIADD3 UR4, UPT, UPT, UR6, 0x1, URZ ;  /* 0x0000000106047890 */ /* 0x000fc8000fffe0ff */
[----:B------:R-:W-:-:S04]  /*3000*/  UISETP.NE.AND UP0, UPT, UR4, 0x2, UPT ;  /* 0x000000020400788c */ /* 0x000fc8000bf05270 */
[----:B------:R-:W-:Y:S02]  /*3010*/  USEL UR7, URZ, 0x1, UP0 ;  /* 0x00000001ff077887 */ /* 0x000fe40008000000 */
[----:B------:R-:W-:-:S04]  /*3020*/  USEL UR4, UR4, URZ, UP0 ;  /* 0x000000ff04047287 */ /* 0x000fc80008000000 */
[----:B------:R-:W-:Y:S01]  /*3030*/  ULEA UR4, UR4, UR37, 0x3 ;  /* 0x0000002504047291 */ /* 0x000fe2000f8e18ff */
[----:B-1----:R-:W-:-:S04]  /*3040*/  LOP3.LUT R3, R12, UR7, RZ, 0x3c, !PT ;  /* 0x000000070c037c12 */ /* 0x002fc8000f8e3cff */
[----:B------:R-:W-:-:S04]  /*3050*/  SHF.L.U32 R0, R3, 0x1f, RZ ;  /* 0x0000001f03007819 */ /* 0x000fc800000006ff */
[----:B------:R-:W1:Y:S02]  /*3060*/  SYNCS.PHASECHK.TRANS64 P0, [UR4+0xd0], R0 ;  /* 0x0000d000ff0075a7 */ /* 0x000e640008001004 */
[----:B-1----:R-:W-:Y:S05]  /*3070*/  @P0 EXIT ;  /* 0x000000000000094d */ /* 0x002fea0003800000 */
[----:B------:R-:W-:Y:S02]  /*3080*/  SHF.L.U32 R3, R3, 0x1f, RZ ;  /* 0x0000001f03037819 */ /* 0x000fe400000006ff */
[----:B------:R-:W-:-:S07]  /*3090*/  MOV R0, UR4 ;  /* 0x0000000400007c02 */ /* 0x000fce0008000f00 */
.L_x_57:
[----:B-1----:R1:W2:Y:S02]  /*30a0*/  SYNCS.PHASECHK.TRANS64.TRYWAIT P0, [R0+URZ+0xd0], R3 ;  /* 0x0000d003000075a7 */ /* 0x0022a400080011ff */
[----:B--2---:R-:W-:Y:S05]  /*30b0*/  @!P0 NANOSLEEP.SYNCS 0x989680 ;  /* 0x009896800000895d */ /* 0x004fea0003900000 */
[----:B------:R-:W2:Y:S02]  /*30c0*/  @!P0 SYNCS.PHASECHK.TRANS64 P0, [R0+URZ+0xd0], R3 ;  /* 0x0000d003000085a7 */ /* 0x000ea400080010ff */
[----:B--2---:R-:W-:Y:S05]  /*30d0*/  @P0 EXIT ;  /* 0x000000000000094d */ /* 0x004fea0003800000 */
[----:B------:R-:W-:Y:S05]  /*30e0*/  BRA `(.L_x_57) ;  /* 0xfffffffc00ec7947 */ /* 0x000fea000383ffff */
.L_x_50:
[----:B------:R-:W-:Y:S05]  /*30f0*/  BRA.U UP3, `(.L_x_58) ;  /* 0x0000001103d07547 */ /* 0x000fea000b800000 */
[----:B------:R-:W-:Y:S01]  /*3100*/  UMOV UR4, 0x40 ;  /* 0x0000004000047882 */ /* 0x000fe20000000000 */
[----:B------:R-:W-:Y:S01]  /*3110*/  NOP ;  /* 0x0000000000007918 */ /* 0x000fe20000000000 */
[----:B------:R-:W-:Y:S01]  /*3120*/  ULEA UR4, UR37, UR4, 0x18 ;  /* 0x0000000425047291 */ /* 0x000fe2000f8ec0ff */
[----:B------:R-:W-:Y:S02]  /*3130*/  UMOV UR5, 0x400 ;  /* 0x0000040000057882 */ /* 0x000fe40000000000 */
[----:B------:R-:W-:-:S06]  /*3140*/  ULEA UR37, UR37, UR5, 0x18 ;  /* 0x0000000525257291 */ /* 0x000fcc000f8ec0ff */
[----:B------:R-:W1:Y:S02]  /*3150*/  LDS.U8 R2, [UR4+0x1c] ;  /* 0x00001c04ff027984 */ /* 0x000e640008000000 */
[----:B-1----:R-:W-:-:S13]  /*3160*/  ISETP.NE.AND P0, PT, R2, RZ, PT ;  /* 0x000000ff0200720c */ /* 0x002fda0003f05270 */
[----:B------:R-:W-:Y:S05]  /*3170*/  @P0 BRA `(.L_x_59) ;  /* 0x0000000400080947 */ /* 0x000fea0003800000 */
[----:B------:R-:W-:Y:S02]  /*3180*/  UISETP.NE.U32.AND UP0, UPT, UR9, 0x1, UPT ;  /* 0x000000010900788c */ /* 0x000fe4000bf05070 */
[----:B------:R-:W-:-:S07]  /*3190*/  UIADD3 UR6, UPT, UPT, UR4, 0x8, URZ ;  /* 0x0000000804067890 */ /* 0x000fce000fffe0ff */
[----:B------:R-:W-:Y:S05]  /*31a0*/  BRA.U !UP0, `(.L_x_60) ;  /* 0x00000001089c7547 */ /* 0x000fea000b800000 */
[----:B------:R-:W-:Y:S01]  /*31b0*/  ELECT P0, URZ, PT ;  /* 0x0000000000ff782f */ /* 0x000fe20003800000 */
[----:B------:R-:W-:-:S12]  /*31c0*/  BSSY B0, `(.L_x_60) ;  /* 0x0000025000007945 */ /* 0x000fd80003800000 */
[----:B------:R-:W-:Y:S05]  /*31d0*/  @!P0 BRA `(.L_x_61) ;  /* 0x00000000008c8947 */ /* 0x000fea0003800000 */
[----:B------:R-:W-:-:S05]  /*31e0*/  UMOV UR5, 0x10 ;  /* 0x0000001000057882 */ /* 0x000fca0000000000 */
[----:B------:R-:W-:Y:S04]  /*31f0*/  DEPBAR.LE SB1, 0x36 ;  /* 0x00009d800000791a */ /* 0x000fe80000000000 */
[----:B------:R-:W1:Y:S02]  /*3200*/  UTCATOMSWS.2CTA.FIND_AND_SET.ALIGN UP1, UR5, UR5 ;  /* 0x00000005000575e3 */ /* 0x000e640008220800 */
[----:B-1----:R-:W-:Y:S01]  /*3210*/  MOV R11, UR5 ;  /* 0x00000005000b7c02 */ /* 0x002fe20008000f00 */
[----:B------:R-:W-:Y:S06]  /*3220*/  BRA.U UP1, `(.L_x_62) ;  /* 0x0000000101187547 */ /* 0x000fec000b800000 */
.L_x_63:
[----:B------:R-:W-:Y:S05]  /*3230*/  NANOSLEEP 0x64 ;  /* 0x000000640000795d */ /* 0x000fea0003800000 */
[----:B------:R-:W-:-:S05]  /*3240*/  UMOV UR5, 0x10 ;  /* 0x0000001000057882 */ /* 0x000fca0000000000 */
[----:B------:R-:W-:Y:S04]  /*3250*/  DEPBAR.LE SB1, 0x36 ;  /* 0x00009d800000791a */ /* 0x000fe80000000000 */
[----:B------:R-:W1:Y:S02]  /*3260*/  UTCATOMSWS.2CTA.FIND_AND_SET.ALIGN UP1, UR5, UR5 ;  /* 0x00000005000575e3 */ /* 0x000e640008220800 */
[----:B-1----:R-:W-:Y:S01]  /*3270*/  MOV R11, UR5 ;  /* 0x00000005000b7c02 */ /* 0x002fe20008000f00 */
[----:B------:R-:W-:Y:S05]  /*3280*/  BRA.U !UP1, `(.L_x_63) ;  /* 0xfffffffd09e87547 */ /* 0x000fea000b83ffff */
.L_x_62:
[----:B------:R-:W1:Y:S01]  /*3290*/  LDS R5, [UR4+0x10] ;  /* 0x00001004ff057984 */ /* 0x000e620008000800 */
[----:B------:R-:W-:Y:S01]  /*32a0*/  IMAD.U32 R3, RZ, RZ, UR37 ;  /* 0x00000025ff037e24 */ /* 0x000fe2000f8e00ff */
[----:B------:R-:W-:-:S03]  /*32b0*/  MOV R2, UR8 ;  /* 0x0000000800027c02 */ /* 0x000fc60008000f00 */
[----:B------:R-:W-:Y:S01]  /*32c0*/  VIADD R3, R3, 0x170 ;  /* 0x0000017003037836 */ /* 0x000fe20000000000 */
[----:B-1----:R-:W-:-:S04]  /*32d0*/  SHF.L.U32 R5, R5, 0x1f, RZ ;  /* 0x0000001f05057819 */ /* 0x002fc800000006ff */
[----:B------:R-:W1:Y:S02]  /*32e0*/  SYNCS.PHASECHK.TRANS64.TRYWAIT P0, [UR4+0x8], R5 ;  /* 0x00000805ff0075a7 */ /* 0x000e640008001104 */
[----:B-1----:R-:W-:Y:S05]  /*32f0*/  @P0 BRA `(.L_x_64) ;  /* 0x0000000000080947 */ /* 0x002fea0003800000 */
[----:B------:R-:W1:Y:S02]  /*3300*/  SYNCS.PHASECHK.TRANS64.TRYWAIT P0, [UR4+0x8], R5 ;  /* 0x00000805ff0075a7 */ /* 0x000e640008001104 */
[----:B-1----:R-:W-:Y:S05]  /*3310*/  @!P0 BRA `(.L_x_65) ;  /* 0x0000005c00408947 */ /* 0x002fea0003800000 */
.L_x_64:
[----:B-1----:R-:W-:Y:S01]  /*3320*/  HFMA2 R4, -RZ, RZ, 0, 5.9604644775390625e-08 ;  /* 0x00000001ff047431 */ /* 0x002fe200000001ff */
[----:B------:R-:W-:Y:S01]  /*3330*/  UPRMT UR5, UR8, 0x654, UR6 ;  /* 0x0000065408057896 */ /* 0x000fe20008000006 */
[----:B------:R-:W-:Y:S01]  /*3340*/  IMAD.MOV.U32 R6, RZ, RZ, 0xffff ;  /* 0x0000ffffff067424 */ /* 0x000fe200078e00ff */
[----:B------:R-:W-:Y:S01]  /*3350*/  PRMT R2, R2, 0x654, R3 ;  /* 0x0000065402027816 */ /* 0x000fe20000000003 */
[----:B------:R-:W-:Y:S02]  /*3360*/  IMAD.MOV.U32 R5, RZ, RZ, 0x4 ;  /* 0x00000004ff057424 */ /* 0x000fe400078e00ff */
[----:B------:R-:W-:Y:S01]  /*3370*/  IMAD.SHL.U32 R9, R11, 0x20, RZ ;  /* 0x000000200b097824 */ /* 0x000fe200078e00ff */
[----:B------:R-:W-:Y:S02]  /*3380*/  MOV R3, UR5 ;  /* 0x0000000500037c02 */ /* 0x000fe40008000f00 */
[-C--:B------:R-:W-:Y:S01]  /*3390*/  SHF.L.U32 R7, R6, R11.reuse, RZ ;  /* 0x0000000b06077219 */ /* 0x080fe200000006ff */
[----:B------:R1:W-:Y:S01]  /*33a0*/  SYNCS.ARRIVE.TRANS64.RED RZ, [UR5], R5 ;  /* 0x00000005ffff79a7 */ /* 0x0003e20008000405 */
[----:B------:R-:W-:Y:S01]  /*33b0*/  SHF.L.U32 R6, R4, R11, RZ ;  /* 0x0000000b04067219 */ /* 0x000fe200000006ff */
[----:B------:R1:W-:Y:S04]  /*33c0*/  STS [UR37+0x170], R9 ;  /* 0x00017009ff007988 */ /* 0x0003e80008000825 */
[----:B------:R1:W-:Y:S04]  /*33d0*/  STAS [R2.64], R11 ;  /* 0x0000000b02007dbd */ /* 0x0003e8000c0008ff */
[----:B------:R1:W-:Y:S04]  /*33e0*/  ATOMS.OR RZ, [UR4+0x14], R7 ;  /* 0x00001407ffff798c */ /* 0x0003e8000b000004 */
[----:B------:R1:W-:Y:S04]  /*33f0*/  ATOMS.OR RZ, [UR4+0x18], R6 ;  /* 0x00001806ffff798c */ /* 0x0003e8000b000004 */
[----:B------:R1:W-:Y:S02]  /*3400*/  ATOMS.XOR RZ, [UR4+0x10], R4 ;  /* 0x00001004ffff798c */ /* 0x0003e4000b800004 */
.L_x_61:
[----:B------:R-:W-:Y:S05]  /*3410*/  BSYNC B0 ;  /* 0x0000000000007941 */ /* 0x000fea0003800000 */
.L_x_60:
[----:B------:R-:W-:Y:S05]  /*3420*/  BRA.U UP0, `(.L_x_66) ;  /* 0x00000001006c7547 */ /* 0x000fea000b800000 */
[----:B------:R-:W-:-:S03]  /*3430*/  UMOV UR5, 0xffffffff ;  /* 0xffffffff00057882 */ /* 0x000fc60000000000 */
[----:B------:R-:W-:Y:S05]  /*3440*/  BRA.DIV UR5, `(.L_x_67) ;  /* 0x0000005e050c7947 */ /* 0x000fea000b800000 */
[----:B------:R-:W-:-:S13]  /*3450*/  ELECT P6, URZ, PT ;  /* 0x0000000000ff782f */ /* 0x000fda00038c0000 */
.L_x_175:
[----:B------:R-:W-:Y:S05]  /*3460*/  @!P6 BRA `(.L_x_66) ;  /* 0x00000000005ce947 */ /* 0x000fea0003800000 */
[----:B-1----:R-:W1:Y:S02]  /*3470*/  LDS R3, [UR4+0x10] ;  /* 0x00001004ff037984 */ /* 0x002e640008000800 */
[----:B-1----:R-:W-:-:S04]  /*3480*/  SHF.L.U32 R3, R3, 0x1f, RZ ;  /* 0x0000001f03037819 */ /* 0x002fc800000006ff */
[----:B------:R-:W1:Y:S02]  /*3490*/  SYNCS.PHASECHK.TRANS64.TRYWAIT P0, [UR4+0x8], R3 ;  /* 0x00000803ff0075a7 */ /* 0x000e640008001104 */
[----:B-1----:R-:W-:Y:S05]  /*34a0*/  @P0 BRA `(.L_x_68) ;  /* 0x0000000000080947 */ /* 0x002fea0003800000 */
[----:B------:R-:W1:Y:S02]  /*34b0*/  SYNCS.PHASECHK.TRANS64.TRYWAIT P0, [UR4+0x8], R3 ;  /* 0x00000803ff0075a7 */ /* 0x000e640008001104 */
[----:B-1----:R-:W-:Y:S05]  /*34c0*/  @!P0 BRA `(.L_x_69) ;  /* 0x0000005c000c8947 */ /* 0x002fea0003800000 */
.L_x_68:
[----:B------:R-:W2:Y:S01]  /*34d0*/  LDS R5, [UR37+0x170] ;  /* 0x00017025ff057984 */ /* 0x000ea20008000800 */
[----:B-1----:R-:W-:Y:S02]  /*34e0*/  HFMA2 R2, -RZ, RZ, 0, 5.9604644775390625e-08 ;  /* 0x00000001ff027431 */ /* 0x002fe400000001ff */
[----:B------:R-:W-:Y:S01]  /*34f0*/  IMAD.MOV.U32 R3, RZ, RZ, 0xffff ;  /* 0x0000ffffff037424 */ /* 0x000fe200078e00ff */
[----:B------:R-:W-:Y:S01]  /*3500*/  UPRMT UR5, UR8, 0x654, UR6 ;  /* 0x0000065408057896 */ /* 0x000fe20008000006 */
[----:B--2---:R-:W-:-:S03]  /*3510*/  IMAD.SHL.U32 R4, R5, 0x20, RZ ;  /* 0x0000002005047824 */ /* 0x004fc600078e00ff */
[-C--:B------:R-:W-:Y:S02]  /*3520*/  SHF.L.U32 R3, R3, R5.reuse, RZ ;  /* 0x0000000503037219 */ /* 0x080fe400000006ff */
[----:B------:R-:W-:Y:S01]  /*3530*/  SHF.L.U32 R5, R2, R5, RZ ;  /* 0x0000000502057219 */ /* 0x000fe200000006ff */
[----:B------:R2:W-:Y:S04]  /*3540*/  STS [UR37+0x170], R4 ;  /* 0x00017004ff007988 */ /* 0x0005e80008000825 */
[----:B------:R2:W-:Y:S04]  /*3550*/  ATOMS.OR RZ, [UR4+0x14], R3 ;  /* 0x00001403ffff798c */ /* 0x0005e8000b000004 */
[----:B------:R2:W-:Y:S01]  /*3560*/  ATOMS.OR RZ, [UR4+0x18], R5 ;  /* 0x00001805ffff798c */ /* 0x0005e2000b000004 */
[----:B------:R-:W-:Y:S03]  /*3570*/  SYNCS.ARRIVE.TRANS64.RED.A1T0 RZ, [UR5], RZ ;  /* 0x000000ffffff79a7 */ /* 0x000fe60008100405 */
[----:B------:R2:W-:Y:S01]  /*3580*/  ATOMS.XOR RZ, [UR4+0x10], R2 ;  /* 0x00001002ffff798c */ /* 0x0005e2000b800004 */
[----:B------:R-:W-:Y:S05]  /*3590*/  BRA `(.L_x_66) ;  /* 0x0000000000107947 */ /* 0x000fea0003800000 */
.L_x_59:
[----:B------:R-:W-:-:S05]  /*35a0*/  MOV R2, 0xffffffff ;  /* 0xffffffff00027802 */ /* 0x000fca0000000f00 */
[----:B------:R1:W-:Y:S02]  /*35b0*/  STS [UR37+0x170], R2 ;  /* 0x00017002ff007988 */ /* 0x0003e40008000825 */
[----:B-1----:R-:W-:Y:S02]  /*35c0*/  MOV R2, 0x35e0 ;  /* 0x000035e000027802 */ /* 0x002fe40000000f00 */
[----:B-----5:R-:W-:Y:S05]  /*35d0*/  CALL.REL.NOINC `($__internal_1_$__cuda_sm10x_tcgen05_guardrail_trap_phase_invalid_during_alloc) ;  /* 0x0000006000e07944 */ /* 0x020fea0003c00000 */
.L_x_66:
[----:B------:R-:W-:Y:S05]  /*35e0*/  WARPSYNC.ALL ;  /* 0x0000000000007948 */ /* 0x000fea0003800000 */
[----:B------:R-:W3:Y:S01]  /*35f0*/  S2UR UR5, SR_CgaCtaId ;  /* 0x00000000000579c3 */ /* 0x000ee20000008800 */
[----:B------:R-:W-:Y:S01]  /*3600*/  UMOV UR4, 0x400 ;  /* 0x0000040000047882 */ /* 0x000fe20000000000 */
[----:B------:R-:W-:-:S06]  /*3610*/  NOP ;  /* 0x0000000000007918 */ /* 0x000fcc0000000000 */
[----:B------:R-:W-:Y:S06]  /*3620*/  BAR.ARV 0x6, 0xa0 ;  /* 0x0182800000007b1d */ /* 0x000fec0000002000 */
[----:B------:R-:W4:Y:S01]  /*3630*/  LDCU UR6, c[0x0][0x38c] ;  /* 0x00007180ff0677ac */ /* 0x000f220008000800 */
[----:B------:R-:W-:Y:S01]  /*3640*/  LOP3.LUT R0, R0, 0xffff, RZ, 0xc0, !PT ;  /* 0x0000ffff00007812 */ /* 0x000fe200078ec0ff */
[----:B-1----:R-:W-:Y:S01]  /*3650*/  IMAD.MOV.U32 R9, RZ, RZ, 0x1 ;  /* 0x00000001ff097424 */ /* 0x002fe200078e00ff */
[----:B------:R-:W-:Y:S01]  /*3660*/  LOP3.LUT R8, R8, 0xffff, RZ, 0xc0, !PT ;  /* 0x0000ffff08087812 */ /* 0x000fe200078ec0ff */
[----:B------:R-:W-:Y:S01]  /*3670*/  UMOV UR17, URZ ;  /* 0x000000ff00117c82 */ /* 0x000fe20008000000 */
[----:B------:R-:W-:Y:S01]  /*3680*/  R2UR UR11, R0 ;  /* 0x00000000000b72ca */ /* 0x000fe200000e0000 */
[----:B------:R-:W-:Y:S01]  /*3690*/  UMOV UR16, URZ ;  /* 0x000000ff00107c82 */ /* 0x000fe20008000000 */
[----:B------:R-:W-:Y:S01]  /*36a0*/  R2UR UR12, R8 ;  /* 0x00000000080c72ca */ /* 0x000fe200000e0000 */
[----:B------:R-:W-:Y:S01]  /*36b0*/  IMAD.MOV.U32 R8, RZ, RZ, RZ ;  /* 0x000000ffff087224 */ /* 0x000fe200078e00ff */
[----:B------:R-:W-:Y:S01]  /*36c0*/  UMOV UR15, URZ ;  /* 0x000000ff000f7c82 */ /* 0x000fe20008000000 */
[----:B---3--:R-:W-:-:S02]  /*36d0*/  ULEA UR5, UR5, UR4, 0x18 ;  /* 0x0000000405057291 */ /* 0x008fc4000f8ec0ff */
[----:B------:R-:W-:Y:S02]  /*36e0*/  UISETP.NE.AND UP2, UPT, UR9, URZ, UPT ;  /* 0x000000ff0900728c */ /* 0x000fe4000bf45270 */
[----:B------:R-:W-:Y:S02]  /*36f0*/  UIADD3 UR20, UPT, UPT, UR5, 0x4300, URZ ;  /* 0x0000430005147890 */ /* 0x000fe4000fffe0ff */
[----:B------:R-:W-:Y:S02]  /*3700*/  UIADD3 UR19, UPT, UPT, UR5, 0x12300, URZ ;  /* 0x0001230005137890 */ /* 0x000fe4000fffe0ff */
[----:B----4-:R-:W-:Y:S01]  /*3710*/  UIADD3 UR6, UPT, UPT, UR6, 0x3f, URZ ;  /* 0x0000003f06067890 */ /* 0x010fe2000fffe0ff */
[----:B--2---:R-:W1:Y:S01]  /*3720*/  LDS R2, [UR5+0x170] ;  /* 0x00017005ff027984 */ /* 0x004e620008000800 */
[----:B------:R-:W-:Y:S02]  /*3730*/  USHF.R.U32.HI UR20, URZ, 0x4, UR20 ;  /* 0x00000004ff147899 */ /* 0x000fe40008011614 */
[----:B------:R-:W-:-:S02]  /*3740*/  USHF.R.S32.HI UR4, URZ, 0x1f, UR6 ;  /* 0x0000001fff047899 */ /* 0x000fc40008011406 */
[----:B------:R-:W-:Y:S02]  /*3750*/  USHF.R.U32.HI UR19, URZ, 0x4, UR19 ;  /* 0x00000004ff137899 */ /* 0x000fe40008011613 */
[----:B------:R-:W-:Y:S01]  /*3760*/  ULEA.HI UR4, UR4, UR6, URZ, 0x6 ;  /* 0x0000000604047291 */ /* 0x000fe2000f8f30ff */
[----:B------:R-:W-:Y:S01]  /*3770*/  UMOV UR28, 0x0 ;  /* 0x00000000001c7882 */ /* 0x000fe20000000000 */
[----:B------:R-:W-:Y:S02]  /*3780*/  UMOV UR29, 0x8218010 ;  /* 0x08218010001d7882 */ /* 0x000fe40000000000 */
[----:B------:R-:W-:Y:S02]  /*3790*/  USHF.R.S32.HI UR4, URZ, 0x6, UR4 ;  /* 0x00000006ff047899 */ /* 0x000fe40008011404 */
[----:B------:R-:W-:Y:S02]  /*37a0*/  ULOP3.LUT UR20, UR20, 0x3fff, URZ, 0xc0, !UPT ;  /* 0x00003fff14147892 */ /* 0x000fe4000f8ec0ff */
[----:B------:R-:W-:-:S02]  /*37b0*/  UISETP.LT.AND UP0, UPT, UR4, 0x1, UPT ;  /* 0x000000010400788c */ /* 0x000fc4000bf01270 */
[----:B------:R-:W-:Y:S02]  /*37c0*/  ULOP3.LUT UR19, UR19, 0x3fff, URZ, 0xc0, !UPT ;  /* 0x00003fff13137892 */ /* 0x000fe4000f8ec0ff */
[----:B------:R-:W-:Y:S01]  /*37d0*/  USEL UR18, UR4, 0x1, !UP0 ;  /* 0x0000000104127887 */ /* 0x000fe2000c000000 */
[----:B------:R-:W-:Y:S01]  /*37e0*/  UMOV UR26, 0x0 ;  /* 0x00000000001a7882 */ /* 0x000fe20000000000 */
[----:B------:R-:W-:Y:S01]  /*37f0*/  UMOV UR27, 0x8218010 ;  /* 0x08218010001b7882 */ /* 0x000fe20000000000 */
[----:B------:R-:W-:Y:S01]  /*3800*/  UMOV UR24, 0x0 ;  /* 0x0000000000187882 */ /* 0x000fe20000000000 */
[----:B------:R-:W-:Y:S01]  /*3810*/  UMOV UR25, 0x8218010 ;  /* 0x0821801000197882 */ /* 0x000fe20000000000 */
[----:B------:R-:W-:Y:S01]  /*3820*/  UMOV UR22, 0x0 ;  /* 0x0000000000167882 */ /* 0x000fe20000000000 */
[----:B------:R-:W-:Y:S01]  /*3830*/  UMOV UR23, 0x8218010 ;  /* 0x0821801000177882 */ /* 0x000fe20000000000 */
[----:B-1----:R-:W-:Y:S02]  /*3840*/  R2UR UR21, R2 ;  /* 0x00000000021572ca */ /* 0x002fe400000e0000 */
[----:B------:R-:W-:-:S13]  /*3850*/  CS2R R2, SRZ ;  /* 0x0000000000027805 */ /* 0x000fda000001ff00 */
.L_x_77:
[C---:B------:R-:W-:Y:S02]  /*3860*/  LEA R0, R8.reuse, UR5, 0x3 ;  /* 0x0000000508007c11 */ /* 0x040fe4000f8e18ff */
[----:B------:R-:W-:Y:S02]  /*3870*/  SHF.L.U32 R5, R3, 0x1f, RZ ;  /* 0x0000001f03057819 */ /* 0x000fe400000006ff */
[----:B------:R-:W-:Y:S02]  /*3880*/  LEA R4, R8, UR5, 0x4 ;  /* 0x0000000508047c11 */ /* 0x000fe4000f8e20ff */
[----:B------:R-:W1:Y:S02]  /*3890*/  SYNCS.PHASECHK.TRANS64.TRYWAIT P0, [R0+URZ+0xc0], R5 ;  /* 0x0000c005000075a7 */ /* 0x000e6400080011ff */
[----:B-1-34-:R-:W-:Y:S05]  /*38a0*/  @!P0 BRA `(.L_x_70) ;  /* 0x00000058002c8947 */ /* 0x01afea0003800000 */
.L_x_176:
[----:B-1----:R-:W1:Y:S01]  /*38b0*/  LDS.128 R4, [R4+0x150] ;  /* 0x0001500004047984 */ /* 0x002e620000000c00 */
[----:B------:R-:W-:Y:S02]  /*38c0*/  VIADD R0, R0, 0xd0 ;  /* 0x000000d000007836 */ /* 0x000fe40000000000 */
[----:B------:R-:W-:Y:S01]  /*38d0*/  VIADD R8, R8, 0x1 ;  /* 0x0000000108087836 */ /* 0x000fe20000000000 */
[----:B------:R-:W-:Y:S01]  /*38e0*/  @!PT LDS RZ, [RZ] ;  /* 0x00000000fffff984 */ /* 0x000fe20000000800 */
[----:B------:R-:W-:Y:S01]  /*38f0*/  @!PT LDS RZ, [RZ] ;  /* 0x00000000fffff984 */ /* 0x000fe20000000800 */
[----:B------:R-:W-:Y:S01]  /*3900*/  @!PT LDS RZ, [RZ] ;  /* 0x00000000fffff984 */ /* 0x000fe20000000800 */
[----:B------:R-:W-:Y:S01]  /*3910*/  @!PT LDS RZ, [RZ] ;  /* 0x00000000fffff984 */ /* 0x000fe20000000800 */
[----:B------:R2:W-:Y:S06]  /*3920*/  MEMBAR.ALL.CTA ;  /* 0x0000000000007992 */ /* 0x0005ec0000008000 */
[----:B--2---:R-:W2:Y:S01]  /*3930*/  FENCE.VIEW.ASYNC.S ;  /* 0x00000000000073c6 */ /* 0x004ea20000000000 */
[----:B------:R-:W-:-:S04]  /*3940*/  PRMT R0, RZ, 0x654, R0 ;  /* 0x00000654ff007816 */ /* 0x000fc80000000000 */
[----:B--2---:R2:W-:Y:S01]  /*3950*/  SYNCS.ARRIVE.TRANS64.RED.A1T0 RZ, [R0+URZ], RZ ;  /* 0x000000ff00ff79a7 */ /* 0x0045e200081004ff */
[----:B-1----:R-:W-:Y:S01]  /*3960*/  LOP3.LUT P1, RZ, R6, 0x1, RZ, 0xc0, !PT ;  /* 0x0000000106ff7812 */ /* 0x002fe2000782c0ff */
[----:B--2---:R-:W-:-:S12]  /*3970*/  BRA.U UP2, `(.L_x_71) ;  /* 0x0000000502087547 */ /* 0x004fd8000b800000 */
[----:B------:R-:W1:Y:S01]  /*3980*/  LDCU UR6, c[0x0][0x38c] ;  /* 0x00007180ff0677ac */ /* 0x000e620008000800 */
[----:B------:R-:W-:Y:S02]  /*3990*/  PLOP3.LUT P2, PT, PT, PT, PT, 0x80, 0x8 ;  /* 0x000000000008781c */ /* 0x000fe40003f4f070 */
[----:B------:R-:W-:Y:S01]  /*39a0*/  SHF.L.U32 R5, R9, 0x1f, RZ ;  /* 0x0000001f09057819 */ /* 0x000fe200000006ff */
[----:B------:R-:W-:Y:S02]  /*39b0*/  ULEA UR7, UR17, UR5, 0x3 ;  /* 0x0000000511077291 */ /* 0x000fe4000f8e18ff */
[----:B------:R-:W-:Y:S02]  /*39c0*/  ULEA UR10, UR17, UR21, 0x6 ;  /* 0x00000015110a7291 */ /* 0x000fe4000f8e30ff */
[----:B-1----:R-:W-:-:S06]  /*39d0*/  UISETP.GE.AND UP0, UPT, UR6, 0x1, UPT ;  /* 0x000000010600788c */ /* 0x002fcc000bf06270 */
[----:B------:R-:W-:-:S05]  /*39e0*/  PLOP3.LUT P0, PT, PT, PT, UP0, 0x80, 0x8 ;  /* 0x000000000008781c */ /* 0x000fca0003f0f008 */
[----:B------:R-:W-:-:S08]  /*39f0*/  @UP0 ULEA UR6, UR16, UR5, 0x3 ;  /* 0x0000000510060291 */ /* 0x000fd0000f8e18ff */
[----:B------:R-:W-:-:S04]  /*3a00*/  @P0 SHF.L.U32 R0, R2, 0x1f, RZ ;  /* 0x0000001f02000819 */ /* 0x000fc800000006ff */
[----:B------:R1:W2:Y:S01]  /*3a10*/  @P0 SYNCS.PHASECHK.TRANS64.TRYWAIT P2, [UR6], R0 ;  /* 0x00000000ff0005a7 */ /* 0x0002a20008041106 */
[----:B------:R-:W3:Y:S02]  /*3a20*/  SYNCS.PHASECHK.TRANS64.TRYWAIT P0, [UR7+0x100], R5 ;  /* 0x00010005ff0075a7 */ /* 0x000ee40008001107 */
[----:B-123--:R-:W-:Y:S05]  /*3a30*/  @!P0 BRA `(.L_x_72) ;  /* 0x0000005400dc8947 */ /* 0x00efea0003800000 */
.L_x_178:
[----:B------:R-:W-:Y:S01]  /*3a40*/  UMOV UR14, UR15 ;  /* 0x0000000f000e7c82 */ /* 0x000fe20008000000 */
[----:B------:R-:W-:Y:S05]  /*3a50*/  BRA.U !UP0, `(.L_x_73) ;  /* 0x0000000108c07547 */ /* 0x000fea000b800000 */
[----:B------:R-:W-:Y:S02]  /*3a60*/  UIADD3 UR14, UPT, UPT, UR18, UR15, URZ ;  /* 0x0000000f120e7290 */ /* 0x000fe4000fffe0ff */
[----:B------:R-:W-:Y:S01]  /*3a70*/  UPLOP3.LUT UP3, UPT, UPT, UPT, UPT, 0x40, 0x4 ;  /* 0x000000000004789c */ /* 0x000fe20003f6e870 */
[----:B------:R-:W-:Y:S01]  /*3a80*/  UMOV UR13, UR4 ;  /* 0x00000004000d7c82 */ /* 0x000fe20008000000 */
[----:B------:R-:W-:-:S09]  /*3a90*/  UMOV UR46, UR16 ;  /* 0x00000010002e7c82 */ /* 0x000fd20008000000 */
.L_x_76:
[----:B--2---:R-:W-:Y:S01]  /*3aa0*/  ULEA UR6, UR46, UR5, 0x3 ;  /* 0x000000052e067291 */ /* 0x004fe2000f8e18ff */
[----:B---3--:R-:W-:Y:S11]  /*3ab0*/  @P2 BRA `(.L_x_74) ;  /* 0x00000000000c2947 */ /* 0x008ff60003800000 */
[----:B-1----:R-:W-:Y:S04]  /*3ac0*/  SHF.L.U32 R5, R2, 0x1f, RZ ;  /* 0x0000001f02057819 */ /* 0x002fe800000006ff */
[----:B------:R-:W1:Y:S02]  /*3ad0*/  SYNCS.PHASECHK.TRANS64.TRYWAIT P0, [UR6], R5 ;  /* 0x00000005ff0075a7 */ /* 0x000e640008001106 */
[----:B-1----:R-:W-:Y:S05]  /*3ae0*/  @!P0 BRA `(.L_x_75) ;  /* 0x0000005400c88947 */ /* 0x002fea0003800000 */
.L_x_74:
[----:B------:R-:W-:Y:S01]  /*3af0*/  UISETP.NE.AND UP0, UPT, UR13, 0x1, UPT ;  /* 0x000000010d00788c */ /* 0x000fe2000bf05270 */
[----:B------:R-:W-:Y:S01]  /*3b00*/  PLOP3.LUT P2, PT, PT, PT, PT, 0x80, 0x8 ;  /* 0x000000000008781c */ /* 0x000fe20003f4f070 */
[----:B------:R-:W-:Y:S02]  /*3b10*/  UIADD3 UR16, UPT, UPT, UR46, 0x1, URZ ;  /* 0x000000012e107890 */ /* 0x000fe4000fffe0ff */
[----:B------:R-:W-:Y:S02]  /*3b20*/  ULEA UR32, UR46, UR20, 0x9 ;  /* 0x000000142e207291 */ /* 0x000fe4000f8e48ff */
[----:B------:R-:W-:Y:S01]  /*3b30*/  UISETP.NE.AND UP1, UPT, UR16, 0x7, UPT ;  /* 0x000000071000788c */ /* 0x000fe2000bf25270 */
[----:B------:R-:W-:Y:S01]  /*3b40*/  PLOP3.LUT P0, PT, PT, PT, UP0, 0x80, 0x8 ;  /* 0x000000000008781c */ /* 0x000fe20003f0f008 */
[----:B------:R-:W-:Y:S02]  /*3b50*/  UIADD3 UR44, UPT, UPT, UR32, 0x80, URZ ;  /* 0x00000080202c7890 */ /* 0x000fe4000fffe0ff */
[----:B------:R-:W-:Y:S02]  /*3b60*/  USEL UR31, URZ, 0x1, UP1 ;  /* 0x00000001ff1f7887 */ /* 0x000fe40008800000 */
[----:B------:R-:W-:Y:S02]  /*3b70*/  USEL UR16, UR16, URZ, UP1 ;  /* 0x000000ff10107287 */ /* 0x000fe40008800000 */
[----:B------:R-:W-:Y:S02]  /*3b80*/  UIADD3 UR40, UPT, UPT, UR32, 0x100, URZ ;  /* 0x0000010020287890 */ /* 0x000fe4000fffe0ff */
[----:B------:R-:W-:Y:S01]  /*3b90*/  @UP0 ULEA UR30, UR16, UR5, 0x3 ;  /* 0x00000005101e0291 */ /* 0x000fe2000f8e18ff */
[----:B------:R-:W-:Y:S01]  /*3ba0*/  LOP3.LUT R2, R2, UR31, RZ, 0x3c, !PT ;  /* 0x0000001f02027c12 */ /* 0x000fe2000f8e3cff */
[----:B------:R-:W-:Y:S02]  /*3bb0*/  UIADD3 UR36, UPT, UPT, UR32, 0x180, URZ ;  /* 0x0000018020247890 */ /* 0x000fe4000fffe0ff */
[----:B------:R-:W-:Y:S01]  /*3bc0*/  UIADD3 UR6, UPT, UPT, UR6, 0x38, URZ ;  /* 0x0000003806067890 */ /* 0x000fe2000fffe0ff */
[----:B-1----:R-:W-:Y:S01]  /*3bd0*/  @P0 SHF.L.U32 R0, R2, 0x1f, RZ ;  /* 0x0000001f02000819 */ /* 0x002fe200000006ff */
[----:B------:R-:W-:Y:S02]  /*3be0*/  UIADD3 UR15, UPT, UPT, UR15, 0x1, URZ ;  /* 0x000000010f0f7890 */ /* 0x000fe4000fffe0ff */
[----:B------:R-:W-:Y:S01]  /*3bf0*/  UIADD3 UR13, UPT, UPT, UR13, -0x1, URZ ;  /* 0xffffffff0d0d7890 */ /* 0x000fe2000fffe0ff */
[----:B------:R2:W3:Y:S01]  /*3c00*/  @P0 SYNCS.PHASECHK.TRANS64.TRYWAIT P2, [UR30], R0 ;  /* 0x00000000ff0005a7 */ /* 0x0004e2000804111e */
[----:B------:R-:W-:Y:S02]  /*3c10*/  ULEA UR30, UR46, UR19, 0x9 ;  /* 0x000000132e1e7291 */ /* 0x000fe4000f8e48ff */
[----:B------:R-:W-:Y:S02]  /*3c20*/  UISETP.NE.AND UP0, UPT, UR15, UR14, UPT ;  /* 0x0000000e0f00728c */ /* 0x000fe4000bf05270 */
[----:B------:R-:W-:Y:S02]  /*3c30*/  UIADD3 UR42, UPT, UPT, UR30, 0x80, URZ ;  /* 0x000000801e2a7890 */ /* 0x000fe4000fffe0ff */
[----:B------:R-:W-:Y:S02]  /*3c40*/  UIADD3 UR38, UPT, UPT, UR30, 0x100, URZ ;  /* 0x000001001e267890 */ /* 0x000fe4000fffe0ff */
[----:B------:R-:W-:Y:S01]  /*3c50*/  UIADD3 UR34, UPT, UPT, UR30, 0x180, URZ ;  /* 0x000001801e227890 */ /* 0x000fe2000fffe0ff */
[----:B------:R-:W-:Y:S01]  /*3c60*/  UMOV UR33, 0x40004040 ;  /* 0x4000404000217882 */ /* 0x000fe20000000000 */
[----:B------:R-:W-:Y:S01]  /*3c70*/  UMOV UR31, 0x40004040 ;  /* 0x40004040001f7882 */ /* 0x000fe20000000000 */
[----:B------:R-:W-:Y:S01]  /*3c80*/  UMOV UR45, 0x40004040 ;  /* 0x40004040002d7882 */ /* 0x000fe20000000000 */
[----:B------:R2:W-:Y:S01]  /*3c90*/  UTCHMMA.2CTA gdesc[UR32], gdesc[UR30], tmem[UR10], tmem[UR28], idesc[UR29], UP3 ;  /* 0x00ff1c1e200075ea */ /* 0x0005e20009a0000a */
[----:B------:R-:W-:Y:S01]  /*3ca0*/  UPLOP3.LUT UP3, UPT, UPT, UPT, UPT, 0x80, 0x8 ;  /* 0x000000000008789c */ /* 0x000fe20003f6f070 */
[----:B------:R-:W-:Y:S01]  /*3cb0*/  UMOV UR43, 0x40004040 ;  /* 0x40004040002b7882 */ /* 0x000fe20000000000 */
[----:B------:R-:W-:Y:S01]  /*3cc0*/  UMOV UR41, 0x40004040 ;  /* 0x4000404000297882 */ /* 0x000fe20000000000 */
[----:B------:R2:W-:Y:S01]  /*3cd0*/  UTCHMMA.2CTA gdesc[UR44], gdesc[UR42], tmem[UR10], tmem[UR26], idesc[UR27], UPT ;  /* 0x00ff1a2a2c0075ea */ /* 0x0005e2000ba0000a */
[----:B------:R-:W-:Y:S01]  /*3ce0*/  UMOV UR39, 0x40004040 ;  /* 0x4000404000277882 */ /* 0x000fe20000000000 */
[----:B------:R-:W-:Y:S01]  /*3cf0*/  UMOV UR37, 0x40004040 ;  /* 0x4000404000257882 */ /* 0x000fe20000000000 */
[----:B------:R-:W-:Y:S01]  /*3d00*/  UMOV UR35, 0x40004040 ;  /* 0x4000404000237882 */ /* 0x000fe20000000000 */
[----:B------:R2:W-:Y:S01]  /*3d10*/  UTCHMMA.2CTA gdesc[UR40], gdesc[UR38], tmem[UR10], tmem[UR24], idesc[UR25], UPT ;  /* 0x00ff1826280075ea */ /* 0x0005e2000ba0000a */
[----:B------:R2:W-:Y:S01]  /*3d20*/  UTCHMMA.2CTA gdesc[UR36], gdesc[UR34], tmem[UR10], tmem[UR22], idesc[UR23], UPT ;  /* 0x00ff1622240075ea */ /* 0x0005e2000ba0000a */
[----:B------:R2:W-:Y:S01]  /*3d30*/  UTCBAR.2CTA.MULTICAST [UR6], URZ, UR12 ;  /* 0x000000ff060073e9 */ /* 0x0005e2000820080c */
[----:B------:R-:W-:Y:S01]  /*3d40*/  UMOV UR46, UR16 ;  /* 0x00000010002e7c82 */ /* 0x000fe20008000000 */
[----:B------:R-:W-:Y:S05]  /*3d50*/  BRA.U UP0, `(.L_x_76) ;  /* 0xfffffffd00507547 */ /* 0x000fea000b83ffff */
.L_x_73:
[----:B------:R-:W-:Y:S01]  /*3d60*/  UIADD3 UR7, UPT, UPT, UR7, 0xe0, URZ ;  /* 0x000000e007077890 */ /* 0x000fe2000fffe0ff */
[----:B------:R-:W-:-:S08]  /*3d70*/  UMOV UR15, UR14 ;  /* 0x0000000e000f7c82 */ /* 0x000fd00008000000 */
[----:B------:R4:W-:Y:S01]  /*3d80*/  UTCBAR.2CTA.MULTICAST [UR7], URZ, UR11 ;  /* 0x000000ff070073e9 */ /* 0x0009e2000820080b */
[----:B------:R-:W-:Y:S02]  /*3d90*/  NOP ;  /* 0x0000000000007918 */ /* 0x000fe40000000000 */
.L_x_71:
[----:B------:R-:W-:Y:S01]  /*3da0*/  UIADD3 UR17, UPT, UPT, UR17, 0x1, URZ ;  /* 0x0000000111117890 */ /* 0x000fe2000fffe0ff */
[----:B------:R-:W-:-:S03]  /*3db0*/  ISETP.NE.AND P0, PT, R8, 0x2, PT ;  /* 0x000000020800780c */ /* 0x000fc60003f05270 */
[----:B------:R-:W-:Y:S01]  /*3dc0*/  UISETP.NE.AND UP0, UPT, UR17, 0x4, UPT ;  /* 0x000000041100788c */ /* 0x000fe2000bf05270 */
[----:B-12---:R-:W-:Y:S02]  /*3dd0*/  SEL R0, RZ, 0x1, P0 ;  /* 0x00000001ff007807 */ /* 0x006fe40000000000 */
[----:B------:R-:W-:Y:S01]  /*3de0*/  SEL R8, R8, RZ, P0 ;  /* 0x000000ff08087207 */ /* 0x000fe20000000000 */
[----:B------:R-:W-:Y:S01]  /*3df0*/  USEL UR6, URZ, 0x1, UP0 ;  /* 0x00000001ff067887 */ /* 0x000fe20008000000 */
[----:B------:R-:W-:Y:S01]  /*3e00*/  LOP3.LUT R3, R3, R0, RZ, 0x3c, !PT ;  /* 0x0000000003037212 */ /* 0x000fe200078e3cff */
[----:B------:R-:W-:-:S04]  /*3e10*/  USEL UR17, UR17, URZ, UP0 ;  /* 0x000000ff11117287 */ /* 0x000fc80008000000 */
[----:B------:R-:W-:Y:S01]  /*3e20*/  LOP3.LUT R9, R9, UR6, RZ, 0x3c, !PT ;  /* 0x0000000609097c12 */ /* 0x000fe2000f8e3cff */
[----:B------:R-:W-:Y:S07]  /*3e30*/  @P1 BRA `(.L_x_77) ;  /* 0xfffffff800881947 */ /* 0x000fee000383ffff */
[----:B------:R-:W1:Y:S01]  /*3e40*/  S2UR UR4, SR_CgaCtaId ;  /* 0x00000000000479c3 */ /* 0x000e620000008800 */
[----:B------:R-:W-:Y:S01]  /*3e50*/  ELECT P0, URZ, PT ;  /* 0x0000000000ff782f */ /* 0x000fe20003800000 */
[----:B------:R-:W-:Y:S01]  /*3e60*/  HFMA2 R0, -RZ, RZ, 0, 5.9604644775390625e-08 ;  /* 0x00000001ff007431 */ /* 0x000fe200000001ff */
[----:B------:R-:W-:-:S05]  /*3e70*/  UMOV UR6, 0x40 ;  /* 0x0000004000067882 */ /* 0x000fca0000000000 */
[----:B------:R-:W-:Y:S01]  /*3e80*/  UVIRTCOUNT.DEALLOC.SMPOOL 0x80 ;  /* 0x000000800000784c */ /* 0x000fe20000000000 */
[----:B------:R-:W-:Y:S02]  /*3e90*/  UISETP.NE.AND UP0, UPT, UR9, URZ, UPT ;  /* 0x000000ff0900728c */ /* 0x000fe4000bf05270 */
[----:B-1----:R-:W-:-:S09]  /*3ea0*/  ULEA UR4, UR4, UR6, 0x18 ;  /* 0x0000000604047291 */ /* 0x002fd2000f8ec0ff */
[----:B------:R1:W-:Y:S01]  /*3eb0*/  @P0 STS.U8 [UR4+0x1c], R0 ;  /* 0x00001c00ff000988 */ /* 0x0003e20008000004 */
[----:B------:R-:W-:Y:S05]  /*3ec0*/  BRA.U UP0, `(.L_x_78) ;  /* 0x0000000100a07547 */ /* 0x000fea000b800000 */
[----:B------:R-:W-:Y:S01]  /*3ed0*/  UIADD3 UR6, UPT, UPT, UR5, 0x100, URZ ;  /* 0x0000010005067890 */ /* 0x000fe2000fffe0ff */
[----:B------:R-:W-:-:S03]  /*3ee0*/  SHF.L.U32 R3, R9, 0x1f, RZ ;  /* 0x0000001f09037819 */ /* 0x000fc600000006ff */
[----:B----4-:R-:W-:-:S09]  /*3ef0*/  ULEA UR7, UR17, UR6, 0x3 ;  /* 0x0000000611077291 */ /* 0x010fd2000f8e18ff */
[----:B------:R-:W2:Y:S02]  /*3f00*/  SYNCS.PHASECHK.TRANS64.TRYWAIT P0, [UR7], R3 ;  /* 0x00000003ff0075a7 */ /* 0x000ea40008001107 */
[----:B--2---:R-:W-:Y:S05]  /*3f10*/  @!P0 BRA `(.L_x_79) ;  /* 0x0000005000d48947 */ /* 0x004fea0003800000 */
.L_x_181:
        /* <DEDUP_REMOVED lines=9> */
.L_x_183:
        /* <DEDUP_REMOVED lines=9> */
.L_x_185:
[----:B------:R-:W-:-:S04]  /*4040*/  UIADD3 UR9, UPT, UPT, UR9, 0x1, URZ ;  /* 0x0000000109097890 */ /* 0x000fc8000fffe0ff */
[----:B------:R-:W-:-:S04]  /*4050*/  UISETP.NE.AND UP1, UPT, UR9, 0x4, UPT ;  /* 0x000000040900788c */ /* 0x000fc8000bf25270 */
[----:B------:R-:W-:Y:S02]  /*4060*/  USEL UR7, URZ, 0x1, UP1 ;  /* 0x00000001ff077887 */ /* 0x000fe40008800000 */
[----:B------:R-:W-:-:S04]  /*4070*/  USEL UR9, UR9, URZ, UP1 ;  /* 0x000000ff09097287 */ /* 0x000fc80008800000 */
[----:B------:R-:W-:Y:S01]  /*4080*/  ULEA UR9, UR9, UR6, 0x3 ;  /* 0x0000000609097291 */ /* 0x000fe2000f8e18ff */
[----:B-1----:R-:W-:-:S04]  /*4090*/  LOP3.LUT R3, R2, UR7, RZ, 0x3c, !PT ;  /* 0x0000000702037c12 */ /* 0x002fc8000f8e3cff */
[----:B------:R-:W-:Y:S01]  /*40a0*/  SHF.L.U32 R3, R3, 0x1f, RZ ;  /* 0x0000001f03037819 */ /* 0x000fe200000006ff */
[----:B------:R-:W-:-:S04]  /*40b0*/  IMAD.U32 R0, RZ, RZ, UR9 ;  /* 0x00000009ff007e24 */ /* 0x000fc8000f8e00ff */
[----:B------:R1:W2:Y:S03]  /*40c0*/  SYNCS.PHASECHK.TRANS64.TRYWAIT P0, [R0+URZ], R3 ;  /* 0x00000003000075a7 */ /* 0x0002a600080011ff */
[----:B--2---:R-:W-:Y:S05]  /*40d0*/  @!P0 NANOSLEEP.SYNCS 0x989680 ;  /* 0x009896800000895d */ /* 0x004fea0003900000 */
[----:B------:R-:W2:Y:S02]  /*40e0*/  @!P0 SYNCS.PHASECHK.TRANS64 P0, [R0+URZ], R3 ;  /* 0x00000003000085a7 */ /* 0x000ea400080010ff */
[----:B--2---:R-:W-:Y:S05]  /*40f0*/  @P0 BRA `(.L_x_82) ;  /* 0x0000000000200947 */ /* 0x004fea0003800000 */
.L_x_83:
[----:B--2---:R2:W4:Y:S02]  /*4100*/  SYNCS.PHASECHK.TRANS64.TRYWAIT P0, [R0+URZ], R3 ;  /* 0x00000003000075a7 */ /* 0x00452400080011ff */
[----:B----4-:R-:W-:Y:S05]  /*4110*/  @!P0 NANOSLEEP.SYNCS 0x989680 ;  /* 0x009896800000895d */ /* 0x010fea0003900000 */
[----:B------:R-:W4:Y:S02]  /*4120*/  @!P0 SYNCS.PHASECHK.TRANS64 P0, [R0+URZ], R3 ;  /* 0x00000003000085a7 */ /* 0x000f2400080010ff */
[----:B----4-:R-:W-:Y:S05]  /*4130*/  @!P0 BRA `(.L_x_83) ;  /* 0xfffffffc00f08947 */ /* 0x010fea000383ffff */
[----:B------:R-:W-:Y:S05]  /*4140*/  BRA `(.L_x_82) ;  /* 0x00000000000c7947 */ /* 0x000fea0003800000 */
.L_x_78:
[----:B------:R-:W-:-:S04]  /*4150*/  UIADD3 UR6, UPT, UPT, UR5, 0x140, URZ ;  /* 0x0000014005067890 */ /* 0x000fc8000fffe0ff */
[----:B------:R-:W-:-:S09]  /*4160*/  UPRMT UR6, UR8, 0x654, UR6 ;  /* 0x0000065408067896 */ /* 0x000fd20008000006 */
[----:B------:R-:W-:Y:S03]  /*4170*/  SYNCS.ARRIVE.TRANS64.RED.A1T0 RZ, [UR6], RZ ;  /* 0x000000ffffff79a7 */ /* 0x000fe60008100406 */
.L_x_82:
[----:B-12---:R-:W-:Y:S01]  /*4180*/  SHF.L.U32 R3, RZ, 0x1f, RZ ;  /* 0x0000001fff037819 */ /* 0x006fe200000006ff */
[----:B------:R-:W-:Y:S01]  /*4190*/  UIADD3 UR6, UPT, UPT, UR5, 0x140, URZ ;  /* 0x0000014005067890 */ /* 0x000fe2000fffe0ff */
[----:B------:R-:W-:Y:S02]  /*41a0*/  PLOP3.LUT P0, PT, PT, PT, UP0, 0x80, 0x8 ;  /* 0x000000000008781c */ /* 0x000fe40003f0f008 */
[----:B------:R-:W1:Y:S02]  /*41b0*/  SYNCS.PHASECHK.TRANS64.TRYWAIT P1, [UR5+0x140], R3 ;  /* 0x00014003ff0075a7 */ /* 0x000e640008021105 */
[----:B-1----:R-:W-:Y:S09]  /*41c0*/  @!P1 BRA `(.L_x_84) ;  /* 0x0000005000709947 */ /* 0x002ff20003800000 */
.L_x_187:
[----:B------:R-:W-:Y:S01]  /*41d0*/  @!UP0 UPRMT UR6, UR8, 0x654, UR6 ;  /* 0x0000065408068896 */ /* 0x000fe20008000006 */
[----:B------:R-:W-:Y:S02]  /*41e0*/  UMOV UR5, 0x1 ;  /* 0x0000000100057882 */ /* 0x000fe40000000000 */
[----:B------:R-:W-:-:S06]  /*41f0*/  UMOV UR8, 0xffff ;  /* 0x0000ffff00087882 */ /* 0x000fcc0000000000 */
[----:B------:R-:W-:Y:S01]  /*4200*/  @!P0 SYNCS.ARRIVE.TRANS64.RED.A1T0 RZ, [UR6], RZ ;  /* 0x000000ffffff89a7 */ /* 0x000fe20008100406 */
[----:B------:R-:W-:Y:S01]  /*4210*/  NOP ;  /* 0x0000000000007918 */ /* 0x000fe20000000000 */
[----:B-1----:R-:W1:Y:S01]  /*4220*/  LDS R0, [UR4+0x14] ;  /* 0x00001404ff007984 */ /* 0x002e620008000800 */
[----:B------:R-:W-:-:S04]  /*4230*/  ULOP3.LUT UR6, UR21, 0xffff, URZ, 0xc0, !UPT ;  /* 0x0000ffff15067892 */ /* 0x000fc8000f8ec0ff */
[----:B------:R-:W-:-:S04]  /*4240*/  USHF.R.U32.HI UR6, URZ, 0x5, UR6 ;  /* 0x00000005ff067899 */ /* 0x000fc80008011606 */
[----:B------:R-:W-:Y:S02]  /*4250*/  USHF.L.U32 UR8, UR8, UR6, URZ ;  /* 0x0000000608087299 */ /* 0x000fe400080006ff */
[----:B------:R-:W-:-:S04]  /*4260*/  USHF.L.U32 UR5, UR5, UR6, URZ ;  /* 0x0000000605057299 */ /* 0x000fc800080006ff */
[----:B-1----:R-:W-:-:S04]  /*4270*/  LOP3.LUT R0, R0, UR8, RZ, 0xc0, !PT ;  /* 0x0000000800007c12 */ /* 0x002fc8000f8ec0ff */
[----:B------:R-:W-:-:S13]  /*4280*/  ISETP.NE.AND P0, PT, R0, UR8, PT ;  /* 0x0000000800007c0c */ /* 0x000fda000bf05270 */
[----:B------:R-:W-:Y:S05]  /*4290*/  @P0 BRA `(.L_x_85) ;  /* 0x0000000000580947 */ /* 0x000fea0003800000 */
[----:B------:R-:W1:Y:S02]  /*42a0*/  LDS R0, [UR4+0x18] ;  /* 0x00001804ff007984 */ /* 0x000e640008000800 */
[----:B-1----:R-:W-:-:S04]  /*42b0*/  LOP3.LUT R0, R0, UR5, RZ, 0xc0, !PT ;  /* 0x0000000500007c12 */ /* 0x002fc8000f8ec0ff */
[----:B------:R-:W-:-:S13]  /*42c0*/  ISETP.NE.AND P0, PT, R0, UR5, PT ;  /* 0x0000000500007c0c */ /* 0x000fda000bf05270 */
[----:B------:R-:W-:Y:S05]  /*42d0*/  @P0 BRA `(.L_x_86) ;  /* 0x00000000003c0947 */ /* 0x000fea0003800000 */
[----:B------:R-:W1:Y:S01]  /*42e0*/  S2R R2, SR_LANEID ;  /* 0x0000000000027919 */ /* 0x000e620000000000 */
[----:B------:R-:W-:Y:S01]  /*42f0*/  ULOP3.LUT UR8, URZ, UR8, URZ, 0x33, !UPT ;  /* 0x00000008ff087292 */ /* 0x000fe2000f8e33ff */
[----:B------:R-:W-:Y:S01]  /*4300*/  LOP3.LUT R4, RZ, UR5, RZ, 0x33, !PT ;  /* 0x00000005ff047c12 */ /* 0x000fe2000f8e33ff */
[----:B----4-:R-:W-:Y:S02]  /*4310*/  VOTEU.ANY UR7, UPT, PT ;  /* 0x0000000000077886 */ /* 0x010fe400038e0100 */
[----:B------:R-:W-:Y:S01]  /*4320*/  UFLO.U32 UR7, UR7 ;  /* 0x00000007000772bd */ /* 0x000fe200080e0000 */
[----:B------:R-:W2:Y:S01]  /*4330*/  REDUX UR5, R4 ;  /* 0x00000000040573c4 */ /* 0x000ea20000000000 */
[----:B------:R-:W-:-:S06]  /*4340*/  IMAD.U32 R0, RZ, RZ, UR8 ;  /* 0x00000008ff007e24 */ /* 0x000fcc000f8e00ff */
[----:B------:R4:W-:Y:S01]  /*4350*/  UTCATOMSWS.AND URZ, UR8 ;  /* 0x0000000800ff79e3 */ /* 0x0009e20008000000 */
[----:B------:R-:W3:Y:S01]  /*4360*/  REDUX UR6, R0 ;  /* 0x00000000000673c4 */ /* 0x000ee20000000000 */
[----:B-1----:R-:W-:Y:S01]  /*4370*/  ISETP.EQ.U32.AND P0, PT, R2, UR7, PT ;  /* 0x0000000702007c0c */ /* 0x002fe2000bf02070 */
[----:B--2---:R-:W-:Y:S01]  /*4380*/  IMAD.U32 R2, RZ, RZ, UR5 ;  /* 0x00000005ff027e24 */ /* 0x004fe2000f8e00ff */
[----:B---3--:R-:W-:-:S11]  /*4390*/  MOV R3, UR6 ;  /* 0x0000000600037c02 */ /* 0x008fd60008000f00 */
[----:B------:R4:W-:Y:S04]  /*43a0*/  @P0 ATOMS.AND RZ, [UR4+0x14], R3 ;  /* 0x00001403ffff098c */ /* 0x0009e8000a800004 */
[----:B------:R4:W-:Y:S01]  /*43b0*/  @P0 ATOMS.AND RZ, [UR4+0x18], R2 ;  /* 0x00001802ffff098c */ /* 0x0009e2000a800004 */
[----:B------:R-:W-:Y:S05]  /*43c0*/  BRA `(.L_x_87) ;  /* 0x0000000000147947 */ /* 0x000fea0003800000 */
.L_x_86:
[----:B------:R-:W-:Y:S02]  /*43d0*/  MOV R2, 0x43f0 ;  /* 0x000043f000027802 */ /* 0x000fe40000000f00 */
[----:B---345:R-:W-:Y:S05]  /*43e0*/  CALL.REL.NOINC `($__internal_0_$__cuda_sm10x_tcgen05_guardrail_trap_col_being_dealloced_not_returned_by_alloc) ;  /* 0x0000005400507944 */ /* 0x038fea0003c00000 */
[----:B------:R-:W-:Y:S05]  /*43f0*/  BRA `(.L_x_87) ;  /* 0x0000000000087947 */ /* 0x000fea0003800000 */
.L_x_85:
[----:B------:R-:W-:Y:S02]  /*4400*/  MOV R2, 0x4420 ;  /* 0x0000442000027802 */ /* 0x000fe40000000f00 */
[----:B---345:R-:W-:Y:S05]  /*4410*/  CALL.REL.NOINC `($__internal_2_$__cuda_sm10x_tcgen05_guardrail_trap_unallocated_columns_being_dealloced) ;  /* 0x00000054005c7944 */ /* 0x038fea0003c00000 */
.L_x_87:
[----:B------:R-:W-:Y:S01]  /*4420*/  NOP ;  /* 0x0000000000007918 */ /* 0x000fe20000000000 */
[----:B----4-:R-:W-:Y:S05]  /*4430*/  EXIT ;  /* 0x000000000000794d */ /* 0x010fea0003800000 */
.L_x_58:
[----:B------:R-:W-:-:S09]  /*4440*/  UISETP.NE.OR UP4, UPT, UR10, 0x3, !UP4 ;  /* 0x000000030a00788c */ /* 0x000fd2000e785670 */
[----:B------:R-:W-:Y:S05]  /*4450*/  BRA.U UP4, `(.L_x_88) ;  /* 0x0000001104687547 */ /* 0x000fea000b800000 */
[----:B------:R-:W1:Y:S01]  /*4460*/  LDC R0, c[0x0][0xb30] ;  /* 0x0002cc00ff007b82 */ /* 0x000e620000000800 */
[----:B------:R-:W-:Y:S01]  /*4470*/  UMOV UR5, 0x400 ;  /* 0x0000040000057882 */ /* 0x000fe20000000000 */
[----:B------:R-:W-:Y:S01]  /*4480*/  IMAD.MOV.U32 R36, RZ, RZ, 0x1 ;  /* 0x00000001ff247424 */ /* 0x000fe200078e00ff */
[----:B------:R-:W-:Y:S01]  /*4490*/  ULEA UR5, UR37, UR5, 0x18 ;  /* 0x0000000525057291 */ /* 0x000fe2000f8ec0ff */
[----:B-----5:R-:W-:Y:S01]  /*44a0*/  CS2R R32, SRZ ;  /* 0x0000000000207805 */ /* 0x020fe2000001ff00 */
[----:B------:R-:W-:Y:S01]  /*44b0*/  IMAD.MOV.U32 R25, RZ, RZ, 0x1000 ;  /* 0x00001000ff197424 */ /* 0x000fe200078e00ff */
[----:B------:R-:W-:Y:S02]  /*44c0*/  UPLOP3.LUT UP0, UPT, UPT, UPT, UPT, 0x40, 0x4 ;  /* 0x000000000004789c */ /* 0x000fe40003f0e870 */
[----:B------:R-:W2:Y:S01]  /*44d0*/  LDC R23, c[0x0][0x370] ;  /* 0x0000dc00ff177b82 */ /* 0x000ea20000000800 */
[----:B------:R-:W-:Y:S02]  /*44e0*/  UIADD3 UR6, UPT, UPT, UR5, 0x88, URZ ;  /* 0x0000008805067890 */ /* 0x000fe4000fffe0ff */
[----:B------:R-:W-:-:S02]  /*44f0*/  UIADD3 UR41, UPT, UPT, UR5, 0x70, URZ ;  /* 0x0000007005297890 */ /* 0x000fc4000fffe0ff */
[----:B------:R-:W-:Y:S02]  /*4500*/  UIADD3 UR33, UPT, UPT, UR5, 0x78, URZ ;  /* 0x0000007805217890 */ /* 0x000fe4000fffe0ff */
[----:B------:R-:W-:Y:S01]  /*4510*/  UIADD3 UR25, UPT, UPT, UR5, 0x80, URZ ;  /* 0x0000008005197890 */ /* 0x000fe2000fffe0ff */
[----:B------:R-:W3:Y:S01]  /*4520*/  LDC R2, c[0x0][0xb0c] ;  /* 0x0002c300ff027b82 */ /* 0x000ee20000000800 */
[----:B------:R-:W-:-:S07]  /*4530*/  UPRMT UR6, UR37, 0x654, UR6 ;  /* 0x0000065425067896 */ /* 0x000fce0008000006 */
[----:B------:R-:W4:Y:S01]  /*4540*/  LDC R22, c[0x0][0xb20] ;  /* 0x0002c800ff167b82 */ /* 0x000f220000000800 */
[----:B-1----:R-:W-:-:S07]  /*4550*/  ISETP.NE.AND P1, PT, R0, 0x1, PT ;  /* 0x000000010000780c */ /* 0x002fce0003f25270 */
[----:B------:R-:W1:Y:S08]  /*4560*/  LDC.64 R38, c[0x0][0x348] ;  /* 0x0000d200ff267b82 */ /* 0x000e700000000a00 */
[----:B------:R-:W1:Y:S08]  /*4570*/  LDC.64 R16, c[0x0][0x888] ;  /* 0x00022200ff107b82 */ /* 0x000e700000000a00 */
[----:B------:R-:W1:Y:S08]  /*4580*/  LDC.64 R20, c[0x0][0xb10] ;  /* 0x0002c400ff147b82 */ /* 0x000e700000000a00 */
[----:B------:R-:W1:Y:S08]  /*4590*/  LDC.64 R6, c[0x0][0xb18] ;  /* 0x0002c600ff067b82 */ /* 0x000e700000000a00 */
[----:B------:R-:W1:Y:S08]  /*45a0*/  LDC.64 R4, c[0x0][0xb28] ;  /* 0x0002ca00ff047b82 */ /* 0x000e700000000a00 */
[----:B------:R-:W1:Y:S08]  /*45b0*/  LDC.64 R18, c[0x0][0x890] ;  /* 0x00022400ff127b82 */ /* 0x000e700000000a00 */
[----:B--234-:R-:W1:Y:S02]  /*45c0*/  LDC R24, c[0x0][0x374] ;  /* 0x0000dd00ff187b82 */ /* 0x01ce640000000800 */
.L_x_99:
[C---:B------:R-:W-:Y:S02]  /*45d0*/  LEA R0, R33.reuse, UR5, 0x3 ;  /* 0x0000000521007c11 */ /* 0x040fe4000f8e18ff */
[----:B------:R-:W-:Y:S02]  /*45e0*/  SHF.L.U32 R3, R32, 0x1f, RZ ;  /* 0x0000001f20037819 */ /* 0x000fe400000006ff */
[----:B------:R-:W-:Y:S02]  /*45f0*/  LEA R28, R33, UR5, 0x4 ;  /* 0x00000005211c7c11 */ /* 0x000fe4000f8e20ff */
[----:B--2---:R-:W2:Y:S02]  /*4600*/  SYNCS.PHASECHK.TRANS64.TRYWAIT P0, [R0+URZ+0xc0], R3 ;  /* 0x0000c003000075a7 */ /* 0x004ea400080011ff */
[----:B--2---:R-:W-:Y:S05]  /*4610*/  @!P0 BRA `(.L_x_89) ;  /* 0x0000004c00748947 */ /* 0x004fea0003800000 */
.L_x_188:
[----:B------:R-:W-:Y:S01]  /*4620*/  ISETP.GE.AND P0, PT, R26, 0x1, PT ;  /* 0x000000011a00780c */ /* 0x000fe20003f06270 */
[----:B------:R-:W3:Y:S01]  /*4630*/  LDS.128 R28, [R28+0x150] ;  /* 0x000150001c1c7984 */ /* 0x000ee20000000c00 */
[----:B--2---:R-:W-:Y:S01]  /*4640*/  VIADD R0, R0, 0xd0 ;  /* 0x000000d000007836 */ /* 0x004fe20000000000 */
[----:B------:R-:W-:Y:S01]  /*4650*/  @!PT LDS RZ, [RZ] ;  /* 0x00000000fffff984 */ /* 0x000fe20000000800 */
[----:B------:R-:W-:Y:S01]  /*4660*/  @!PT LDS RZ, [RZ] ;  /* 0x00000000fffff984 */ /* 0x000fe20000000800 */
[----:B------:R-:W-:Y:S01]  /*4670*/  @!PT LDS RZ, [RZ] ;  /* 0x00000000fffff984 */ /* 0x000fe20000000800 */
[----:B------:R-:W-:Y:S01]  /*4680*/  @!PT LDS RZ, [RZ] ;  /* 0x00000000fffff984 */ /* 0x000fe20000000800 */
[----:B------:R2:W-:Y:S06]  /*4690*/  MEMBAR.ALL.CTA ;  /* 0x0000000000007992 */ /* 0x0005ec0000008000 */
[----:B--2---:R-:W2:Y:S01]  /*46a0*/  FENCE.VIEW.ASYNC.S ;  /* 0x00000000000073c6 */ /* 0x004ea20000000000 */
[----:B------:R-:W-:Y:S04]  /*46b0*/  PRMT R0, RZ, 0x654, R0 ;  /* 0x00000654ff007816 */ /* 0x000fe80000000000 */
[----:B--2---:R2:W-:Y:S01]  /*46c0*/  SYNCS.ARRIVE.TRANS64.RED.A1T0 RZ, [R0+URZ], RZ ;  /* 0x000000ff00ff79a7 */ /* 0x0045e200081004ff */
[----:B---3--:R-:W-:Y:S11]  /*46d0*/  LOP3.LUT P3, RZ, R30, 0x1, RZ, 0xc0, !PT ;  /* 0x000000011eff7812 */ /* 0x008ff6000786c0ff */
[----:B------:R-:W-:Y:S02]  /*46e0*/  @!UPT UIADD3 URZ, UPT, UPT, URZ, URZ, URZ ;  /* 0x000000fffffff290 */ /* 0x000fe4000fffe0ff */
[----:B------:R-:W-:Y:S02]  /*46f0*/  @P3 MOV R13, R28 ;  /* 0x0000001c000d3202 */ /* 0x000fe40000000f00 */
[----:B------:R-:W-:Y:S01]  /*4700*/  @P3 LOP3.LUT R8, R29, 0xffff, RZ, 0xc0, !PT ;  /* 0x0000ffff1d083812 */ /* 0x000fe200078ec0ff */
[----:B--2---:R-:W-:Y:S06]  /*4710*/  @!P0 BRA `(.L_x_90) ;  /* 0x0000000000a48947 */ /* 0x004fec0003800000 */
[----:B-1----:R-:W-:Y:S01]  /*4720*/  IMAD.HI.U32 R41, R24, R7, RZ ;  /* 0x0000000718297227 */ /* 0x002fe200078e00ff */
[----:B------:R-:W-:Y:S02]  /*4730*/  ISETP.NE.AND P0, PT, R6, 0x1, PT ;  /* 0x000000010600780c */ /* 0x000fe40003f05270 */
[----:B------:R-:W-:Y:S01]  /*4740*/  ISETP.NE.AND P2, PT, R26, 0x1, PT ;  /* 0x000000011a00780c */ /* 0x000fe20003f45270 */
[----:B------:R-:W-:Y:S01]  /*4750*/  IMAD.HI.U32 R40, R23, R20, RZ ;  /* 0x0000001417287227 */ /* 0x000fe200078e00ff */
[----:B------:R-:W-:Y:S02]  /*4760*/  SHF.R.U32.HI R41, RZ, R22, R41 ;  /* 0x00000016ff297219 */ /* 0x000fe40000011629 */
[----:B------:R-:W-:Y:S01]  /*4770*/  ISETP.NE.AND P4, PT, R2, 0x1, PT ;  /* 0x000000010200780c */ /* 0x000fe20003f85270 */
[----:B------:R-:W-:Y:S01]  /*4780*/  IMAD.HI.U32 R42, R13, R20, RZ ;  /* 0x000000140d2a7227 */ /* 0x000fe200078e00ff */
[----:B------:R-:W-:Y:S02]  /*4790*/  SHF.R.U32.HI R40, RZ, R21, R40 ;  /* 0x00000015ff287219 */ /* 0x000fe40000011628 */
[----:B------:R-:W-:Y:S01]  /*47a0*/  SEL R3, R24, R41, !P0 ;  /* 0x0000002918037207 */ /* 0x000fe20004000000 */
[C---:B------:R-:W-:Y:S01]  /*47b0*/  IMAD.HI.U32 R41, R8.reuse, R7, RZ ;  /* 0x0000000708297227 */ /* 0x040fe200078e00ff */
[----:B------:R-:W-:Y:S02]  /*47c0*/  SEL R11, R23, R40, !P4 ;  /* 0x00000028170b7207 */ /* 0x000fe40006000000 */
[----:B------:R-:W-:Y:S01]  /*47d0*/  SHF.R.U32.HI R42, RZ, R21, R42 ;  /* 0x00000015ff2a7219 */ /* 0x000fe2000001162a */
[----:B------:R-:W-:Y:S01]  /*47e0*/  IMAD.HI.U32 R44, R3, R4, RZ ;  /* 0x00000004032c7227 */ /* 0x000fe200078e00ff */
[----:B------:R-:W-:Y:S03]  /*47f0*/  SHF.R.U32.HI R41, RZ, R22, R41 ;  /* 0x00000016ff297219 */ /* 0x000fe60000011629 */
[----:B------:R-:W-:Y:S01]  /*4800*/  IMAD.HI.U32 R40, R11, R4, RZ ;  /* 0x000000040b287227 */ /* 0x000fe200078e00ff */
[----:B------:R-:W-:Y:S02]  /*4810*/  @P2 SHF.R.U32.HI R3, RZ, R5, R44 ;  /* 0x00000005ff032219 */ /* 0x000fe4000001162c */
[----:B------:R-:W-:Y:S02]  /*4820*/  SEL R9, R8, R41, !P0 ;  /* 0x0000002908097207 */ /* 0x000fe40004000000 */
[----:B------:R-:W-:Y:S01]  /*4830*/  @P2 SHF.R.U32.HI R11, RZ, R5, R40 ;  /* 0x00000005ff0b2219 */ /* 0x000fe20000011628 */
[C---:B------:R-:W-:Y:S01]  /*4840*/  IMAD R10, R26.reuse, R3, RZ ;  /* 0x000000031a0a7224 */ /* 0x040fe200078e02ff */
[----:B------:R-:W-:Y:S01]  /*4850*/  SEL R3, R13, R42, !P4 ;  /* 0x0000002a0d037207 */ /* 0x000fe20006000000 */
[C---:B------:R-:W-:Y:S03]  /*4860*/  IMAD.HI.U32 R14, R9.reuse, R4, RZ ;  /* 0x00000004090e7227 */ /* 0x040fe600078e00ff */
[----:B------:R-:W-:Y:S01]  /*4870*/  ISETP.GE.AND P0, PT, R9, R10, PT ;  /* 0x0000000a0900720c */ /* 0x000fe20003f06270 */
[C---:B------:R-:W-:Y:S01]  /*4880*/  IMAD R12, R26.reuse, R11, RZ ;  /* 0x0000000b1a0c7224 */ /* 0x040fe200078e02ff */
[-C--:B------:R-:W-:Y:S04]  /*4890*/  SHF.R.U32.HI R14, RZ, R5.reuse, R14 ;  /* 0x00000005ff0e7219 */ /* 0x080fe8000001160e */
[----:B------:R-:W-:Y:S02]  /*48a0*/  ISETP.GE.OR P0, PT, R3, R12, P0 ;  /* 0x0000000c0300720c */ /* 0x000fe40000706670 */
[----:B------:R-:W-:Y:S05]  /*48b0*/  SEL R15, R9, R14, !P2 ;  /* 0x0000000e090f7207 */ /* 0x000fea0005000000 */
[----:B------:R-:W-:Y:S04]  /*48c0*/  IMAD.MOV R14, RZ, RZ, -R15 ;  /* 0x000000ffff0e7224 */ /* 0x000fe800078e0a0f */
[----:B------:R-:W-:Y:S02]  /*48d0*/  IMAD R14, R26, R14, R9 ;  /* 0x0000000e1a0e7224 */ /* 0x000fe400078e0209 */
[C---:B------:R-:W-:Y:S05]  /*48e0*/  @!P0 IMAD.HI.U32 R10, R3.reuse, R4, RZ ;  /* 0x00000004030a8227 */ /* 0x040fea00078e00ff */
[----:B------:R-:W-:Y:S04]  /*48f0*/  @!P0 SHF.R.U32.HI R10, RZ, R5, R10 ;  /* 0x00000005ff0a8219 */ /* 0x000fe8000001160a */
[----:B------:R-:W-:Y:S01]  /*4900*/  @!P0 SEL R0, R3, R10, !P2 ;  /* 0x0000000a03008207 */ /* 0x000fe20005000000 */
[----:B------:R-:W-:Y:S03]  /*4910*/  IMAD.MOV R10, RZ, RZ, -R3 ;  /* 0x000000ffff0a7224 */ /* 0x000fe600078e0a03 */
[----:B------:R-:W-:Y:S01]  /*4920*/  @!P0 IADD3 R15, PT, PT, R15, -R0, RZ ;  /* 0x800000000f0f8210 */ /* 0x000fe20007ffe0ff */
[----:B------:R-:W-:Y:S01]  /*4930*/  @!P0 IMAD R0, R11, R14, R0 ;  /* 0x0000000e0b008224 */ /* 0x000fe200078e0200 */
[----:B------:R-:W-:Y:S01]  /*4940*/  IADD3 R11, PT, PT, -R9, RZ, RZ ;  /* 0x000000ff090b7210 */ /* 0x000fe20007ffe1ff */
[----:B------:R-:W-:Y:S02]  /*4950*/  IMAD R13, R2, R10, R13 ;  /* 0x0000000a020d7224 */ /* 0x000fe400078e020d */
[----:B------:R-:W-:Y:S02]  /*4960*/  @!P0 IMAD R9, R15, R26, R3 ;  /* 0x0000001a0f098224 */ /* 0x000fe400078e0203 */
[----:B------:R-:W-:Y:S02]  /*4970*/  @!P0 IMAD.MOV.U32 R3, RZ, RZ, R0 ;  /* 0x000000ffff038224 */ /* 0x000fe400078e0000 */
[----:B------:R-:W-:Y:S02]  /*4980*/  IMAD R8, R6, R11, R8 ;  /* 0x0000000b06087224 */ /* 0x000fe400078e0208 */
[----:B------:R-:W-:Y:S02]  /*4990*/  IMAD R13, R3, R2, R13 ;  /* 0x00000002030d7224 */ /* 0x000fe400078e020d */
[----:B------:R-:W-:Y:S02]  /*49a0*/  IMAD R8, R9, R6, R8 ;  /* 0x0000000609087224 */ /* 0x000fe400078e0208 */
.L_x_90:
[----:B------:R-:W-:Y:S05]  /*49b0*/  BRA.U UP0, `(.L_x_91) ;  /* 0x0000000100107547 */ /* 0x000fea000b800000 */
[----:B------:R-:W-:Y:S04]  /*49c0*/  MOV R0, UR4 ;  /* 0x0000000400007c02 */ /* 0x000fe80008000f00 */
[----:B------:R-:W-:Y:S04]  /*49d0*/  SHF.L.U32 R3, R0, 0x1f, RZ ;  /* 0x0000001f00037819 */ /* 0x000fe800000006ff */
[----:B------:R-:W2:Y:S02]  /*49e0*/  SYNCS.PHASECHK.TRANS64.TRYWAIT P0, [UR5+0xb8], R3 ;  /* 0x0000b803ff0075a7 */ /* 0x000ea40008001105 */
[----:B--2---:R-:W-:Y:S05]  /*49f0*/  @!P0 BRA `(.L_x_92) ;  /* 0x0000004800908947 */ /* 0x004fea0003800000 */
.L_x_91:
[----:B-1----:R-:W-:Y:S02]  /*4a00*/  ISETP.NE.U32.AND P0, PT, R18, RZ, PT ;  /* 0x000000ff1200720c */ /* 0x002fe40003f05070 */
[----:B------:R-:W-:Y:S02]  /*4a10*/  R2UR UR42, R34 ;  /* 0x00000000222a72ca */ /* 0x000fe400000e0000 */
[----:B------:R-:W-:Y:S02]  /*4a20*/  R2UR UR43, R37 ;  /* 0x00000000252b72ca */ /* 0x000fe400000e0000 */
[C---:B------:R-:W-:Y:S02]  /*4a30*/  ISETP.NE.AND.EX P0, PT, R19.reuse, RZ, PT, P0 ;  /* 0x000000ff1300720c */ /* 0x040fe40003f05300 */
[----:B------:R-:W-:Y:S02]  /*4a40*/  ISETP.NE.U32.AND P2, PT, R18, RZ, PT ;  /* 0x000000ff1200720c */ /* 0x000fe40003f45070 */
[----:B------:R-:W-:Y:S02]  /*4a50*/  SHF.L.U32 R12, R36, 0x1f, RZ ;  /* 0x0000001f240c7819 */ /* 0x000fe400000006ff */
[----:B------:R-:W-:Y:S03]  /*4a60*/  ISETP.NE.AND.EX P2, PT, R19, RZ, PT, P2 ;  /* 0x000000ff1300720c */ /* 0x000fe60003f45320 */
[----:B------:R-:W-:Y:S02]  /*4a70*/  USHF.L.U32 UR42, UR42, 0x7, URZ ;  /* 0x000000072a2a7899 */ /* 0x000fe400080006ff */
[----:B------:R-:W-:Y:S02]  /*4a80*/  USHF.L.U32 UR43, UR43, 0x6, URZ ;  /* 0x000000062b2b7899 */ /* 0x000fe400080006ff */
[----:B------:R-:W-:Y:S10]  /*4a90*/  @!P0 BRA `(.L_x_93) ;  /* 0x00000000002c8947 */ /* 0x000ff40003800000 */
[----:B------:R-:W-:Y:S01]  /*4aa0*/  ISETP.NE.U32.AND P0, PT, R16, RZ, PT ;  /* 0x000000ff1000720c */ /* 0x000fe20003f05070 */
[----:B------:R-:W-:Y:S03]  /*4ab0*/  IMAD.MOV.U32 R59, RZ, RZ, 0x1 ;  /* 0x00000001ff3b7424 */ /* 0x000fe600078e00ff */
[----:B------:R-:W-:Y:S11]  /*4ac0*/  ISETP.NE.AND.EX P0, PT, R17, RZ, PT, P0 ;  /* 0x000000ff1100720c */ /* 0x000ff60003f05300 */
[----:B------:R-:W-:Y:S02]  /*4ad0*/  @!UPT UIADD3 URZ, UPT, UPT, URZ, URZ, URZ ;  /* 0x000000fffffff290 */ /* 0x000fe4000fffe0ff */
[----:B------:R-:W1:Y:S01]  /*4ae0*/  @P0 LDC.64 R10, c[0x0][0x888] ;  /* 0x00022200ff0a0b82 */ /* 0x000e620000000a00 */
[----:B--2---:R-:W-:Y:S04]  /*4af0*/  @P0 IMAD R0, R18, UR36, RZ ;  /* 0x0000002412000c24 */ /* 0x004fe8000f8e02ff */
[----:B-1----:R-:W-:Y:S04]  /*4b00*/  @P0 IMAD.WIDE R10, R0, 0x4, R10 ;  /* 0x00000004000a0825 */ /* 0x002fe800078e020a */
[----:B------:R-:W-:Y:S01]  /*4b10*/  HFMA2 R0, -RZ, RZ, 0, 5.9604644775390625e-08 ;  /* 0x00000001ff007431 */ /* 0x000fe200000001ff */
[----:B------:R1:W5:Y:S04]  /*4b20*/  @P0 LDG.E R35, desc[UR46][R10.64] ;  /* 0x0000002e0a230981 */ /* 0x000368000c1e1900 */
[----:B------:R-:W-:Y:S01]  /*4b30*/  @!P0 PRMT R59, R0, 0x7610, R59 ;  /* 0x00007610003b8816 */ /* 0x000fe2000000003b */
[----:B-1----:R-:W3:Y:S06]  /*4b40*/  @!P0 LDC R35, c[0x0][0x880] ;  /* 0x00022000ff238b82 */ /* 0x002eec0000000800 */
.L_x_93:
[----:B---3-5:R-:W-:Y:S01]  /*4b50*/  @!P2 FSETP.EQ.AND P0, PT, R35, RZ, PT ;  /* 0x000000ff2300a20b */ /* 0x028fe20003f02000 */
[----:B------:R-:W-:Y:S01]  /*4b60*/  @!UPT UIADD3 URZ, UPT, UPT, URZ, URZ, URZ ;  /* 0x000000fffffff290 */ /* 0x000fe2000fffe0ff */
[----:B------:R-:W-:Y:S11]  /*4b70*/  @!P2 BRA `(.L_x_94) ;  /* 0x000000000018a947 */ /* 0x000ff60003800000 */
[----:B------:R-:W-:Y:S02]  /*4b80*/  LOP3.LUT P2, RZ, R59, 0xff, RZ, 0xc0, !PT ;  /* 0x000000ff3bff7812 */ /* 0x000fe4000784c0ff */
[----:B------:R-:W-:Y:S04]  /*4b90*/  ISETP.NE.U32.AND P0, PT, R16, RZ, PT ;  /* 0x000000ff1000720c */ /* 0x000fe80003f05070 */
[----:B------:R-:W-:Y:S04]  /*4ba0*/  ISETP.NE.AND.EX P0, PT, R17, RZ, PT, P0 ;  /* 0x000000ff1100720c */ /* 0x000fe80003f05300 */
[----:B------:R-:W-:Y:S03]  /*4bb0*/  PLOP3.LUT P0, PT, P0, PT, PT, 0x8, 0x80 ;  /* 0x000000000080781c */ /* 0x000fe6000070e170 */
[----:B------:R-:W-:Y:S11]  /*4bc0*/  @P2 FSETP.EQ.AND P0, PT, R35, RZ, PT ;  /* 0x000000ff2300220b */ /* 0x000ff60003f02000 */
[----:B------:R-:W-:Y:S02]  /*4bd0*/  @!UPT UIADD3 URZ, UPT, UPT, URZ, URZ, URZ ;  /* 0x000000fffffff290 */ /* 0x000fe4000fffe0ff */
.L_x_94:
[----:B------:R-:W1:Y:S01]  /*4be0*/  SYNCS.PHASECHK.TRANS64.TRYWAIT P2, [UR5+0x90], R12 ;  /* 0x0000900cff0075a7 */ /* 0x000e620008041105 */
[----:B------:R-:W-:Y:S04]  /*4bf0*/  ELECT P4, URZ, PT ;  /* 0x0000000000ff782f */ /* 0x000fe80003880000 */
[----:B------:R-:W-:Y:S11]  /*4c00*/  PLOP3.LUT P4, PT, P0, P4, PT, 0xf2, 0x2f ;  /* 0x00000000002f781c */ /* 0x000ff60000789e72 */
[----:B------:R-:W-:Y:S02]  /*4c10*/  @!UPT UIADD3 URZ, UPT, UPT, URZ, URZ, URZ ;  /* 0x000000fffffff290 */ /* 0x000fe4000fffe0ff */
[----:B------:R-:W-:Y:S05]  /*4c20*/  @!P4 IADD3 R9, P0, PT, R38, 0x580, RZ ;  /* 0x000005802609c810 */ /* 0x000fea0007f1e0ff */
[----:B--2---:R-:W-:Y:S01]  /*4c30*/  @!P4 IMAD.X R0, RZ, RZ, R39, P0 ;  /* 0x000000ffff00c224 */ /* 0x004fe200000e0627 */
[----:B-1----:R-:W-:Y:S07]  /*4c40*/  @!P2 BRA `(.L_x_95) ;  /* 0x000000480014a947 */ /* 0x002fee0003800000 */
.L_x_191:
[----:B------:R-:W-:Y:S01]  /*4c50*/  @!P4 R2UR UR8, R9 ;  /* 0x000000000908c2ca */ /* 0x000fe200000e0000 */
[----:B------:R-:W-:Y:S01]  /*4c60*/  VOTEU.ALL UP0, P4 ;  /* 0x0000000000ff7886 */ /* 0x000fe20002000000 */
[----:B------:R-:W-:Y:S01]  /*4c70*/  @!P4 R2UR UR7, R0 ;  /* 0x000000000007c2ca */ /* 0x000fe200000e0000 */
[----:B------:R-:W-:Y:S01]  /*4c80*/  VOTEU.ALL UP1, P4 ;  /* 0x0000000000ff7886 */ /* 0x000fe20002020000 */
[----:B------:R-:W-:Y:S01]  /*4c90*/  UMOV UR14, 0x0 ;  /* 0x00000000000e7882 */ /* 0x000fe20000000000 */
[----:B------:R-:W-:Y:S01]  /*4ca0*/  UMOV UR15, 0x10000000 ;  /* 0x10000000000f7882 */ /* 0x000fe20000000000 */
[----:B------:R-:W-:Y:S01]  /*4cb0*/  @!UP0 UIADD3 UR40, UPT, UPT, UR5, 0x200, URZ ;  /* 0x0000020005288890 */ /* 0x000fe2000fffe0ff */
[----:B------:R-:W-:Y:S01]  /*4cc0*/  @!P4 IMAD.MOV.U32 R0, RZ, RZ, 0x1000 ;  /* 0x00001000ff00c424 */ /* 0x000fe200078e00ff */
[----:B------:R-:W-:Y:S01]  /*4cd0*/  UMOV UR44, UR36 ;  /* 0x00000024002c7c82 */ /* 0x000fe20008000000 */
[----:B------:R-:W-:Y:S01]  /*4ce0*/  @!UP0 UIADD3 UR10, UPT, UPT, UR42, 0x40, URZ ;  /* 0x000000402a0a8890 */ /* 0x000fe2000fffe0ff */
[----:B------:R-:W-:Y:S01]  /*4cf0*/  @!P4 IADD3 R9, P0, PT, R38, 0x580, RZ ;  /* 0x000005802609c810 */ /* 0x000fe20007f1e0ff */
[----:B------:R-:W-:Y:S01]  /*4d00*/  UMOV UR9, UR41 ;  /* 0x0000002900097c82 */ /* 0x000fe20008000000 */
[----:B------:R-:W-:Y:S01]  /*4d10*/  UMOV UR11, UR43 ;  /* 0x0000002b000b7c82 */ /* 0x000fe20008000000 */
[----:B------:R-:W-:Y:S01]  /*4d20*/  IMAD.U32 R10, RZ, RZ, UR8 ;  /* 0x00000008ff0a7e24 */ /* 0x000fe2000f8e00ff */
[----:B------:R-:W-:Y:S01]  /*4d30*/  @!UP0 UIADD3 UR8, UPT, UPT, UR5, 0xa00, URZ ;  /* 0x00000a0005088890 */ /* 0x000fe2000fffe0ff */
[----:B------:R-:W-:Y:S01]  /*4d40*/  IMAD.U32 R11, RZ, RZ, UR7 ;  /* 0x00000007ff0b7e24 */ /* 0x000fe2000f8e00ff */
[----:B------:R-:W-:Y:S01]  /*4d50*/  VOTEU.ALL UP0, P4 ;  /* 0x0000000000ff7886 */ /* 0x000fe20002000000 */
[----:B------:R-:W-:Y:S01]  /*4d60*/  UMOV UR12, UR36 ;  /* 0x00000024000c7c82 */ /* 0x000fe20008000000 */
[----:B------:R-:W-:Y:S01]  /*4d70*/  @!P4 R2UR UR16, R10 ;  /* 0x000000000a10c2ca */ /* 0x000fe200000e0000 */
[----:B------:R-:W-:Y:S01]  /*4d80*/  UPRMT UR7, UR37, 0x654, UR41 ;  /* 0x0000065425077896 */ /* 0x000fe20008000029 */
[----:B------:R-:W-:Y:S11]  /*4d90*/  @!P4 R2UR UR17, R11 ;  /* 0x000000000b11c2ca */ /* 0x000ff600000e0000 */
[----:B------:R-:W-:Y:S02]  /*4da0*/  @!UPT UIADD3 URZ, UPT, UPT, URZ, URZ, URZ ;  /* 0x000000fffffff290 */ /* 0x000fe4000fffe0ff */
[----:B------:R2:W-:Y:S01]  /*4db0*/  @!UP1 UTMALDG.3D [UR40], [UR16], desc[UR14] ;  /* 0x00000e28100095b4 */ /* 0x0005e20008011000 */
[----:B------:R2:W-:Y:S01]  /*4dc0*/  @!UP0 UTMALDG.3D [UR8], [UR16], desc[UR14] ;  /* 0x00000e08100085b4 */ /* 0x0005e20008011000 */
[----:B------:R3:W-:Y:S01]  /*4dd0*/  @!P4 SYNCS.ARRIVE.TRANS64.RED.A0TR RZ, [UR5+0x70], R0 ;  /* 0x00007000ffffc9a7 */ /* 0x0007e20008300405 */
[----:B------:R-:W-:Y:S01]  /*4de0*/  SYNCS.ARRIVE.TRANS64.RED.A1T0 RZ, [UR7], RZ ;  /* 0x000000ffffff79a7 */ /* 0x000fe20008100407 */
[----:B---3--:R-:W-:Y:S01]  /*4df0*/  @!P4 IMAD.X R0, RZ, RZ, R39, P0 ;  /* 0x000000ffff00c224 */ /* 0x008fe200000e0627 */
[----:B------:R-:W3:Y:S02]  /*4e00*/  SYNCS.PHASECHK.TRANS64.TRYWAIT P2, [UR5+0x98], R12 ;  /* 0x0000980cff0075a7 */ /* 0x000ee40008041105 */
[----:B--23--:R-:W-:Y:S05]  /*4e10*/  @!P2 BRA `(.L_x_96) ;  /* 0x0000004400b8a947 */ /* 0x00cfea0003800000 */
.L_x_193:
        /* <DEDUP_REMOVED lines=8> */
[----:B------:R-:W-:Y:S01]  /*4ea0*/  @!UP0 UIADD3 UR32, UPT, UPT, UR5, 0x1200, URZ ;  /* 0x0000120005208890 */ /* 0x000fe2000fffe0ff */
[----:B------:R-:W-:Y:S01]  /*4eb0*/  @!P4 IADD3 R37, P0, PT, R38, 0x580, RZ ;  /* 0x000005802625c810 */ /* 0x000fe20007f1e0ff */
[----:B------:R-:W-:Y:S01]  /*4ec0*/  UMOV UR35, UR43 ;  /* 0x0000002b00237c82 */ /* 0x000fe20008000000 */
[----:B------:R-:W-:Y:S02]  /*4ed0*/  @!UP0 UIADD3 UR10, UPT, UPT, UR42, 0x50, URZ ;  /* 0x000000502a0a8890 */ /* 0x000fe4000fffe0ff */
[----:B------:R-:W-:Y:S01]  /*4ee0*/  IMAD.U32 R10, RZ, RZ, UR8 ;  /* 0x00000008ff0a7e24 */ /* 0x000fe2000f8e00ff */
[----:B------:R-:W-:Y:S01]  /*4ef0*/  @!UP0 UIADD3 UR8, UPT, UPT, UR5, 0x1a00, URZ ;  /* 0x00001a0005088890 */ /* 0x000fe2000fffe0ff */
[----:B------:R-:W-:Y:S01]  /*4f00*/  IMAD.U32 R11, RZ, RZ, UR7 ;  /* 0x00000007ff0b7e24 */ /* 0x000fe2000f8e00ff */
[----:B------:R-:W-:Y:S01]  /*4f10*/  VOTEU.ALL UP0, P4 ;  /* 0x0000000000ff7886 */ /* 0x000fe20002000000 */
[----:B------:R-:W-:Y:S01]  /*4f20*/  UMOV UR9, UR33 ;  /* 0x0000002100097c82 */ /* 0x000fe20008000000 */
[----:B------:R-:W-:Y:S01]  /*4f30*/  @!P4 R2UR UR16, R10 ;  /* 0x000000000a10c2ca */ /* 0x000fe200000e0000 */
[----:B------:R-:W-:Y:S01]  /*4f40*/  UMOV UR11, UR43 ;  /* 0x0000002b000b7c82 */ /* 0x000fe20008000000 */
[----:B------:R-:W-:Y:S01]  /*4f50*/  @!P4 R2UR UR17, R11 ;  /* 0x000000000b11c2ca */ /* 0x000fe200000e0000 */
[----:B------:R-:W-:Y:S01]  /*4f60*/  UMOV UR12, UR36 ;  /* 0x00000024000c7c82 */ /* 0x000fe20008000000 */
[----:B------:R-:W-:Y:S01]  /*4f70*/  UPRMT UR7, UR37, 0x654, UR33 ;  /* 0x0000065425077896 */ /* 0x000fe20008000021 */
[----:B------:R-:W-:Y:S10]  /*4f80*/  @!P4 IMAD.X R34, RZ, RZ, R39, P0 ;  /* 0x000000ffff22c224 */ /* 0x000ff400000e0627 */
[----:B------:R2:W-:Y:S01]  /*4f90*/  @!UP1 UTMALDG.3D [UR32], [UR16], desc[UR14] ;  /* 0x00000e20100095b4 */ /* 0x0005e20008011000 */
[----:B------:R2:W-:Y:S01]  /*4fa0*/  @!UP0 UTMALDG.3D [UR8], [UR16], desc[UR14] ;  /* 0x00000e08100085b4 */ /* 0x0005e20008011000 */
[----:B------:R2:W-:Y:S01]  /*4fb0*/  @!P4 SYNCS.ARRIVE.TRANS64.RED.A0TR RZ, [UR5+0x78], R0 ;  /* 0x00007800ffffc9a7 */ /* 0x0005e20008300405 */
[----:B------:R-:W-:Y:S01]  /*4fc0*/  SYNCS.ARRIVE.TRANS64.RED.A1T0 RZ, [UR7], RZ ;  /* 0x000000ffffff79a7 */ /* 0x000fe20008100407 */
[----:B------:R-:W3:Y:S02]  /*4fd0*/  SYNCS.PHASECHK.TRANS64.TRYWAIT P2, [UR5+0xa0], R12 ;  /* 0x0000a00cff0075a7 */ /* 0x000ee40008041105 */
[----:B--23--:R-:W-:Y:S05]  /*4fe0*/  @!P2 BRA `(.L_x_97) ;  /* 0x00000044005ca947 */ /* 0x00cfea0003800000 */
.L_x_195:
[----:B------:R-:W2:Y:S01]  /*4ff0*/  LDC.64 R14, c[0x0][0xb10] ;  /* 0x0002c400ff0e7b82 */ /* 0x000ea20000000a00 */
[----:B------:R-:W-:Y:S01]  /*5000*/  @!P4 R2UR UR8, R37 ;  /* 0x000000002508c2ca */ /* 0x000fe200000e0000 */
[----:B------:R-:W-:Y:S01]  /*5010*/  VOTEU.ALL UP0, P4 ;  /* 0x0000000000ff7886 */ /* 0x000fe20002000000 */
[----:B------:R-:W-:Y:S01]  /*5020*/  @!P4 R2UR UR7, R34 ;  /* 0x000000002207c2ca */ /* 0x000fe200000e0000 */
[----:B------:R-:W-:Y:S01]  /*5030*/  VOTEU.ALL UP1, P4 ;  /* 0x0000000000ff7886 */ /* 0x000fe20002020000 */
[----:B------:R-:W-:Y:S03]  /*5040*/  UMOV UR14, 0x0 ;  /* 0x00000000000e7882 */ /* 0x000fe60000000000 */
[----:B------:R-:W3:Y:S01]  /*5050*/  LDC.64 R10, c[0x0][0xb18] ;  /* 0x0002c600ff0a7b82 */ /* 0x000ee20000000a00 */
[----:B------:R-:W-:Y:S01]  /*5060*/  @!UP0 UIADD3 UR26, UPT, UPT, UR42, 0x20, URZ ;  /* 0x000000202a1a8890 */ /* 0x000fe2000fffe0ff */
[----:B------:R-:W-:Y:S01]  /*5070*/  @!P4 IMAD.MOV.U32 R34, RZ, RZ, 0x1000 ;  /* 0x00001000ff22c424 */ /* 0x000fe200078e00ff */
[----:B------:R-:W-:Y:S01]  /*5080*/  @!UP0 UIADD3 UR24, UPT, UPT, UR5, 0x2200, URZ ;  /* 0x0000220005188890 */ /* 0x000fe2000fffe0ff */
[----:B------:R-:W-:Y:S01]  /*5090*/  @P3 SHF.R.U32.HI R27, RZ, 0x10, R29 ;  /* 0x00000010ff1b3819 */ /* 0x000fe2000001161d */
[----:B------:R-:W-:Y:S03]  /*50a0*/  UMOV UR15, 0x10000000 ;  /* 0x10000000000f7882 */ /* 0x000fe60000000000 */
[----:B------:R-:W4:Y:S01]  /*50b0*/  @!P1 LDC R0, c[0x0][0xb20] ;  /* 0x0002c800ff009b82 */ /* 0x000f220000000800 */
[----:B------:R-:W-:Y:S01]  /*50c0*/  UMOV UR27, UR43 ;  /* 0x0000002b001b7c82 */ /* 0x000fe20008000000 */
[----:B------:R-:W-:Y:S01]  /*50d0*/  IMAD.U32 R40, RZ, RZ, UR8 ;  /* 0x00000008ff287e24 */ /* 0x000fe2000f8e00ff */
[----:B------:R-:W-:Y:S05]  /*50e0*/  UMOV UR28, UR36 ;  /* 0x00000024001c7c82 */ /* 0x000fea0008000000 */
[----:B-1----:R-:W1:Y:S01]  /*50f0*/  @!P1 LDC R3, c[0x0][0xb0c] ;  /* 0x0002c300ff039b82 */ /* 0x002e620000000800 */
[----:B------:R-:W-:Y:S01]  /*5100*/  IMAD.U32 R41, RZ, RZ, UR7 ;  /* 0x00000007ff297e24 */ /* 0x000fe2000f8e00ff */
[----:B------:R-:W-:Y:S01]  /*5110*/  @!UP0 UIADD3 UR10, UPT, UPT, UR42, 0x60, URZ ;  /* 0x000000602a0a8890 */ /* 0x000fe2000fffe0ff */
[----:B------:R-:W-:Y:S01]  /*5120*/  @!P4 R2UR UR16, R40 ;  /* 0x000000002810c2ca */ /* 0x000fe200000e0000 */
[----:B------:R-:W-:Y:S01]  /*5130*/  @!UP0 UIADD3 UR8, UPT, UPT, UR5, 0x2a00, URZ ;  /* 0x00002a0005088890 */ /* 0x000fe2000fffe0ff */
[----:B------:R-:W-:Y:S01]  /*5140*/  VIADD R33, R33, 0x1 ;  /* 0x0000000121217836 */ /* 0x000fe20000000000 */
[----:B------:R-:W-:Y:S01]  /*5150*/  @!P4 R2UR UR17, R41 ;  /* 0x000000002911c2ca */ /* 0x000fe200000e0000 */
[----:B------:R-:W-:Y:S01]  /*5160*/  VOTEU.ALL UP0, P4 ;  /* 0x0000000000ff7886 */ /* 0x000fe20002000000 */
[----:B------:R-:W-:Y:S01]  /*5170*/  UMOV UR9, UR25 ;  /* 0x0000001900097c82 */ /* 0x000fe20008000000 */
[----:B------:R-:W-:Y:S01]  /*5180*/  UMOV UR11, UR43 ;  /* 0x0000002b000b7c82 */ /* 0x000fe20008000000 */
[----:B------:R-:W-:Y:S01]  /*5190*/  UMOV UR12, UR36 ;  /* 0x00000024000c7c82 */ /* 0x000fe20008000000 */
[----:B------:R-:W-:Y:S08]  /*51a0*/  UPRMT UR7, UR37, 0x654, UR25 ;  /* 0x0000065425077896 */ /* 0x000ff00008000019 */
[----:B------:R1:W-:Y:S02]  /*51b0*/  @!UP1 UTMALDG.3D [UR24], [UR16], desc[UR14] ;  /* 0x00000e18100095b4 */ /* 0x0003e40008011000 */
[----:B-1----:R-:W-:Y:S01]  /*51c0*/  @!P1 ISETP.NE.AND P2, PT, R3, 0x1, PT ;  /* 0x000000010300980c */ /* 0x002fe20003f45270 */
[C---:B--2---:R-:W-:Y:S01]  /*51d0*/  @!P1 IMAD.HI.U32 R14, R13.reuse, R14, RZ ;  /* 0x0000000e0d0e9227 */ /* 0x044fe200078e00ff */
[----:B---3--:R-:W-:Y:S01]  /*51e0*/  @!P1 ISETP.NE.AND P0, PT, R10, 0x1, PT ;  /* 0x000000010a00980c */ /* 0x008fe20003f05270 */
[----:B------:R1:W-:Y:S01]  /*51f0*/  @!UP0 UTMALDG.3D [UR8], [UR16], desc[UR14] ;  /* 0x00000e08100085b4 */ /* 0x0003e20008011000 */
[----:B------:R1:W-:Y:S01]  /*5200*/  @!P4 SYNCS.ARRIVE.TRANS64.RED.A0TR RZ, [UR5+0x80], R34 ;  /* 0x00008022ffffc9a7 */ /* 0x0003e20008300405 */
[C---:B------:R-:W-:Y:S01]  /*5210*/  @!P1 IMAD.HI.U32 R11, R8.reuse, R11, RZ ;  /* 0x0000000b080b9227 */ /* 0x040fe200078e00ff */
[----:B------:R-:W-:Y:S04]  /*5220*/  @!P1 SHF.R.U32.HI R14, RZ, R15, R14 ;  /* 0x0000000fff0e9219 */ /* 0x000fe8000001160e */
[----:B----4-:R-:W-:Y:S02]  /*5230*/  @!P1 SHF.R.U32.HI R9, RZ, R0, R11 ;  /* 0x00000000ff099219 */ /* 0x010fe4000001160b */
[----:B------:R-:W-:Y:S02]  /*5240*/  @!P1 SEL R14, R13, R14, !P2 ;  /* 0x0000000e0d0e9207 */ /* 0x000fe40005000000 */
[----:B------:R-:W-:Y:S05]  /*5250*/  @!P1 SEL R9, R8, R9, !P0 ;  /* 0x0000000908099207 */ /* 0x000fea0004000000 */
[----:B------:R-:W-:Y:S01]  /*5260*/  @!P1 IMAD.IADD R0, R9, 0x1, -R14 ;  /* 0x0000000109009824 */ /* 0x000fe200078e0a0e */
[----:B------:R-:W-:Y:S01]  /*5270*/  SYNCS.ARRIVE.TRANS64.RED.A1T0 RZ, [UR7], RZ ;  /* 0x000000ffffff79a7 */ /* 0x000fe20008100407 */
[----:B------:R-:W-:Y:S02]  /*5280*/  @!P1 IMAD.IADD R9, R14, 0x1, -R9 ;  /* 0x000000010e099824 */ /* 0x000fe400078e0a09 */
[----:B------:R-:W-:Y:S02]  /*5290*/  @!P1 IMAD R13, R0, R3, R13 ;  /* 0x00000003000d9224 */ /* 0x000fe400078e020d */
[----:B------:R-:W-:Y:S01]  /*52a0*/  @!P1 IMAD R8, R9, R10, R8 ;  /* 0x0000000a09089224 */ /* 0x000fe200078e0208 */
[----:B------:R-:W2:Y:S02]  /*52b0*/  SYNCS.PHASECHK.TRANS64.TRYWAIT P5, [UR5+0xa8], R12 ;  /* 0x0000a80cff0075a7 */ /* 0x000ea400080a1105 */
[----:B-12---:R-:W-:Y:S05]  /*52c0*/  @!P5 BRA `(.L_x_98) ;  /* 0x0000004000bcd947 */ /* 0x006fea0003800000 */
.L_x_197:
[----:B-1----:R-:W-:Y:S01]  /*52d0*/  @!P4 IADD3 R3, P0, PT, R38, 0x580, RZ ;  /* 0x000005802603c810 */ /* 0x002fe20007f1e0ff */
[----:B------:R-:W-:Y:S01]  /*52e0*/  VOTEU.ALL UP0, P4 ;  /* 0x0000000000ff7886 */ /* 0x000fe20002000000 */
[----:B------:R-:W-:Y:S01]  /*52f0*/  VOTEU.ALL UP1, P4 ;  /* 0x0000000000ff7886 */ /* 0x000fe20002020000 */
[----:B------:R-:W-:Y:S01]  /*5300*/  UMOV UR14, 0x0 ;  /* 0x00000000000e7882 */ /* 0x000fe20000000000 */
[----:B------:R-:W-:Y:S01]  /*5310*/  @!P4 R2UR UR8, R3 ;  /* 0x000000000308c2ca */ /* 0x000fe200000e0000 */
[----:B------:R-:W-:Y:S01]  /*5320*/  @!P4 IMAD.X R0, RZ, RZ, R39, P0 ;  /* 0x000000ffff00c224 */ /* 0x000fe200000e0627 */
[----:B------:R-:W-:Y:S01]  /*5330*/  @!UP0 UIADD3 UR17, UPT, UPT, UR5, 0x88, URZ ;  /* 0x0000008805118890 */ /* 0x000fe2000fffe0ff */
[----:B------:R-:W-:Y:S01]  /*5340*/  ISETP.NE.AND P0, PT, R33, 0x2, PT ;  /* 0x000000022100780c */ /* 0x000fe20003f05270 */
[----:B------:R-:W-:Y:S01]  /*5350*/  @!UP0 UIADD3 UR18, UPT, UPT, UR42, 0x30, URZ ;  /* 0x000000302a128890 */ /* 0x000fe2000fffe0ff */
[----:B------:R-:W-:Y:S01]  /*5360*/  LOP3.LUT R36, R36, 0x1, RZ, 0x3c, !PT ;  /* 0x0000000124247812 */ /* 0x000fe200078e3cff */
[----:B------:R-:W-:Y:S01]  /*5370*/  @!UP0 UIADD3 UR16, UPT, UPT, UR5, 0x3200, URZ ;  /* 0x0000320005108890 */ /* 0x000fe2000fffe0ff */
[----:B------:R-:W-:Y:S01]  /*5380*/  @!P4 R2UR UR7, R0 ;  /* 0x000000000007c2ca */ /* 0x000fe200000e0000 */
[----:B------:R-:W-:Y:S01]  /*5390*/  UMOV UR15, 0x10000000 ;  /* 0x10000000000f7882 */ /* 0x000fe20000000000 */
[----:B------:R-:W-:Y:S01]  /*53a0*/  UMOV UR19, UR43 ;  /* 0x0000002b00137c82 */ /* 0x000fe20008000000 */
[----:B------:R-:W-:Y:S01]  /*53b0*/  UMOV UR20, UR36 ;  /* 0x0000002400147c82 */ /* 0x000fe20008000000 */
[----:B------:R-:W-:Y:S01]  /*53c0*/  @!UP0 UIADD3 UR10, UPT, UPT, UR42, 0x70, URZ ;  /* 0x000000702a0a8890 */ /* 0x000fe2000fffe0ff */
[----:B------:R-:W-:Y:S01]  /*53d0*/  SEL R3, RZ, 0x1, P0 ;  /* 0x00000001ff037807 */ /* 0x000fe20000000000 */
[----:B------:R-:W-:Y:S01]  /*53e0*/  IMAD.U32 R10, RZ, RZ, UR8 ;  /* 0x00000008ff0a7e24 */ /* 0x000fe2000f8e00ff */
[----:B------:R-:W-:Y:S01]  /*53f0*/  @!UP0 UIADD3 UR8, UPT, UPT, UR5, 0x3a00, URZ ;  /* 0x00003a0005088890 */ /* 0x000fe2000fffe0ff */
[----:B------:R-:W-:Y:S01]  /*5400*/  IMAD.IADD R34, R8, 0x1, R58 ;  /* 0x0000000108227824 */ /* 0x000fe200078e023a */
[----:B------:R-:W-:Y:S01]  /*5410*/  VOTEU.ALL UP0, P4 ;  /* 0x0000000000ff7886 */ /* 0x000fe20002000000 */
[----:B------:R-:W-:Y:S01]  /*5420*/  UMOV UR11, UR43 ;  /* 0x0000002b000b7c82 */ /* 0x000fe20008000000 */
[----:B------:R-:W-:Y:S01]  /*5430*/  @!P4 R2UR UR22, R10 ;  /* 0x000000000a16c2ca */ /* 0x000fe200000e0000 */
[----:B------:R-:W-:Y:S01]  /*5440*/  UMOV UR12, UR36 ;  /* 0x00000024000c7c82 */ /* 0x000fe20008000000 */
[----:B------:R-:W-:Y:S01]  /*5450*/  IMAD.U32 R11, RZ, RZ, UR7 ;  /* 0x00000007ff0b7e24 */ /* 0x000fe2000f8e00ff */
[----:B------:R-:W-:Y:S01]  /*5460*/  UMOV UR9, UR17 ;  /* 0x0000001100097c82 */ /* 0x000fe20008000000 */
[----:B------:R-:W-:Y:S01]  /*5470*/  @P3 R2UR UR36, R27 ;  /* 0x000000001b2432ca */ /* 0x000fe200000e0000 */
[----:B------:R-:W-:Y:S01]  /*5480*/  IMAD.IADD R37, R13, 0x1, R60 ;  /* 0x000000010d257824 */ /* 0x000fe200078e023c */
[----:B------:R-:W-:Y:S02]  /*5490*/  LOP3.LUT R32, R32, R3, RZ, 0x3c, !PT ;  /* 0x0000000320207212 */ /* 0x000fe400078e3cff */
[----:B------:R-:W-:Y:S02]  /*54a0*/  @!P4 R2UR UR23, R11 ;  /* 0x000000000b17c2ca */ /* 0x000fe400000e0000 */
[----:B------:R-:W-:Y:S11]  /*54b0*/  SEL R33, R33, RZ, P0 ;  /* 0x000000ff21217207 */ /* 0x000ff60000000000 */
[----:B------:R2:W-:Y:S01]  /*54c0*/  @!UP1 UTMALDG.3D [UR16], [UR22], desc[UR14] ;  /* 0x00000e10160095b4 */ /* 0x0005e20008011000 */
[----:B------:R2:W-:Y:S01]  /*54d0*/  @!UP0 UTMALDG.3D [UR8], [UR22], desc[UR14] ;  /* 0x00000e08160085b4 */ /* 0x0005e20008011000 */
[----:B------:R2:W-:Y:S01]  /*54e0*/  @!P4 SYNCS.ARRIVE.TRANS64.RED.A0TR RZ, [UR5+0x88], R25 ;  /* 0x00008819ffffc9a7 */ /* 0x0005e20008300405 */
[----:B------:R-:W-:Y:S01]  /*54f0*/  UPLOP3.LUT UP0, UPT, UPT, UPT, UPT, 0x80, 0x8 ;  /* 0x000000000008789c */ /* 0x000fe20003f0f070 */
[----:B------:R-:W-:Y:S01]  /*5500*/  SYNCS.ARRIVE.TRANS64.RED.A1T0 RZ, [UR6], RZ ;  /* 0x000000ffffff79a7 */ /* 0x000fe20008100406 */
[----:B------:R-:W-:Y:S09]  /*5510*/  @P3 BRA `(.L_x_99) ;  /* 0xfffffff0002c3947 */ /* 0x000ff2000383ffff */
[----:B------:R-:W-:-:S04]  /*5520*/  SHF.L.U32 R3, R36, 0x1f, RZ ;  /* 0x0000001f24037819 */ /* 0x000fc800000006ff */
[----:B------:R-:W1:Y:S02]  /*5530*/  SYNCS.PHASECHK.TRANS64.TRYWAIT P0, [UR5+0x90], R3 ;  /* 0x00009003ff0075a7 */ /* 0x000e640008001105 */
[----:B-1----:R-:W-:Y:S05]  /*5540*/  @!P0 BRA `(.L_x_100) ;  /* 0x0000004000348947 */ /* 0x002fea0003800000 */
.L_x_199:
[----:B------:R-:W3:Y:S02]  /*5550*/  SYNCS.PHASECHK.TRANS64.TRYWAIT P0, [UR5+0x98], R3 ;  /* 0x00009803ff0075a7 */ /* 0x000ee40008001105 */
[----:B---3--:R-:W-:Y:S05]  /*5560*/  @!P0 BRA `(.L_x_101) ;  /* 0x0000004000448947 */ /* 0x008fea0003800000 */
.L_x_201:
[----:B------:R-:W3:Y:S02]  /*5570*/  SYNCS.PHASECHK.TRANS64.TRYWAIT P0, [UR5+0xa0], R3 ;  /* 0x0000a003ff0075a7 */ /* 0x000ee40008001105 */
[----:B---3--:R-:W-:Y:S05]  /*5580*/  @!P0 BRA `(.L_x_102) ;  /* 0x0000004000548947 */ /* 0x008fea0003800000 */
.L_x_203:
[----:B-1----:R-:W-:-:S07]  /*5590*/  MOV R0, UR5 ;  /* 0x0000000500007c02 */ /* 0x002fce0008000f00 */
.L_x_103:
[----:B-1----:R-:W-:-:S04]  /*55a0*/  SHF.L.U32 R3, R36, 0x1f, RZ ;  /* 0x0000001f24037819 */ /* 0x002fc800000006ff */
[----:B------:R1:W3:Y:S03]  /*55b0*/  SYNCS.PHASECHK.TRANS64.TRYWAIT P0, [R0+URZ+0xa8], R3 ;  /* 0x0000a803000075a7 */ /* 0x0002e600080011ff */
[----:B---3--:R-:W-:Y:S05]  /*55c0*/  @!P0 NANOSLEEP.SYNCS 0x989680 ;  /* 0x009896800000895d */ /* 0x008fea0003900000 */
[----:B------:R-:W3:Y:S02]  /*55d0*/  @!P0 SYNCS.PHASECHK.TRANS64 P0, [R0+URZ+0xa8], R3 ;  /* 0x0000a803000085a7 */ /* 0x000ee400080010ff */
[----:B--23--:R-:W-:Y:S05]  /*55e0*/  @P0 EXIT ;  /* 0x000000000000094d */ /* 0x00cfea0003800000 */
[----:B------:R-:W-:Y:S05]  /*55f0*/  BRA `(.L_x_103) ;  /* 0xfffffffc00e87947 */ /* 0x000fea000383ffff */
.L_x_88:
[----:B------:R-:W-:-:S06]  /*5600*/  UISETP.GE.AND UP0, UPT, UR10, 0x4, UPT ;  /* 0x000000040a00788c */ /* 0x000fcc000bf06270 */
[----:B------:R-:W-:-:S13]  /*5610*/  PLOP3.LUT P0, PT, PT, PT, UP0, 0x80, 0x8 ;  /* 0x000000000008781c */ /* 0x000fda0003f0f008 */
[----:B------:R-:W-:Y:S05]  /*5620*/  @!P0 EXIT ;  /* 0x000000000000894d */ /* 0x000fea0003800000 */
[----:B------:R-:W-:Y:S01]  /*5630*/  BAR.SYNC.DEFER_BLOCKING 0x6, 0xa0 ;  /* 0x0182800000007b1d */ /* 0x000fe20000010000 */
[----:B------:R-:W-:Y:S02]  /*5640*/  IMAD.SHL.U32 R4, R66, 0x200000, RZ ;  /* 0x0020000042047824 */ /* 0x000fe400078e00ff */
[----:B------:R-:W-:Y:S02]  /*5650*/  HFMA2 R71, -RZ, RZ, 0, 5.9604644775390625e-08 ;  /* 0x00000001ff477431 */ /* 0x000fe400000001ff */
[C---:B------:R-:W-:Y:S01]  /*5660*/  IMAD.SHL.U32 R65, R72.reuse, 0x10, RZ ;  /* 0x0000001048417824 */ /* 0x040fe200078e00ff */
[----:B------:R-:W-:Y:S01]  /*5670*/  MOV R69, RZ ;  /* 0x000000ff00457202 */ /* 0x000fe20000000f00 */
[----:B------:R-:W-:Y:S01]  /*5680*/  IMAD.U32 R33, R72, 0x10000, RZ ;  /* 0x0001000048217824 */ /* 0x000fe200078e00ff */
[----:B------:R-:W-:Y:S01]  /*5690*/  UMOV UR48, 0x400 ;  /* 0x0000040000307882 */ /* 0x000fe20000000000 */
[----:B------:R-:W1:Y:S01]  /*56a0*/  LDC R63, c[0x0][0x370] ;  /* 0x0000dc00ff3f7b82 */ /* 0x000e620000000800 */
[----:B------:R-:W-:Y:S01]  /*56b0*/  ULEA UR48, UR37, UR48, 0x18 ;  /* 0x0000003025307291 */ /* 0x000fe2000f8ec0ff */
[----:B------:R-:W-:Y:S01]  /*56c0*/  LOP3.LUT R4, R4, 0x200000, RZ, 0xc0, !PT ;  /* 0x0020000004047812 */ /* 0x000fe200078ec0ff */
[----:B------:R-:W-:Y:S01]  /*56d0*/  IMAD.SHL.U32 R64, R72, 0x2, RZ ;  /* 0x0000000248407824 */ /* 0x000fe200078e00ff */
[C---:B------:R-:W-:Y:S01]  /*56e0*/  LOP3.LUT R5, R65.reuse, 0x40, RZ, 0xc0, !PT ;  /* 0x0000004041057812 */ /* 0x040fe200078ec0ff */
[----:B------:R-:W-:Y:S01]  /*56f0*/  IMAD.SHL.U32 R3, R66, 0x200, RZ ;  /* 0x0000020042037824 */ /* 0x000fe200078e00ff */
[----:B------:R-:W-:Y:S01]  /*5700*/  LOP3.LUT R2, R65, 0x5b0, RZ, 0xc0, !PT ;  /* 0x000005b041027812 */ /* 0x000fe200078ec0ff */
[----:B------:R-:W-:Y:S01]  /*5710*/  UIADD3 UR4, UPT, UPT, UR48, 0x200, URZ ;  /* 0x0000020030047890 */ /* 0x000fe2000fffe0ff */
[----:B------:R-:W2:Y:S01]  /*5720*/  LDC R28, c[0x0][0xb0c] ;  /* 0x0002c300ff1c7b82 */ /* 0x000ea20000000800 */
[----:B------:R-:W-:Y:S01]  /*5730*/  LOP3.LUT R33, R4, 0x400000, R33, 0xf8, !PT ;  /* 0x0040000004217812 */ /* 0x000fe200078ef821 */
[----:B------:R-:W-:Y:S01]  /*5740*/  IMAD.MOV.U32 R30, RZ, RZ, RZ ;  /* 0x000000ffff1e7224 */ /* 0x000fe200078e00ff */
[----:B------:R-:W-:Y:S01]  /*5750*/  LOP3.LUT R64, R5, 0x8, R64, 0xf8, !PT ;  /* 0x0000000805407812 */ /* 0x000fe200078ef840 */
[----:B------:R-:W-:Y:S01]  /*5760*/  IMAD.MOV.U32 R70, RZ, RZ, RZ ;  /* 0x000000ffff467224 */ /* 0x000fe200078e00ff */
[----:B------:R-:W-:Y:S01]  /*5770*/  LOP3.LUT R3, R2, 0x200, R3, 0xf8, !PT ;  /* 0x0000020002037812 */ /* 0x000fe200078ef803 */
[----:B------:R-:W-:Y:S01]  /*5780*/  IMAD.MOV.U32 R76, RZ, RZ, RZ ;  /* 0x000000ffff4c7224 */ /* 0x000fe200078e00ff */
[----:B------:R-:W-:Y:S01]  /*5790*/  LOP3.LUT P0, RZ, R65, 0x40, RZ, 0xc0, !PT ;  /* 0x0000004041ff7812 */ /* 0x000fe2000780c0ff */
[----:B------:R-:W3:Y:S01]  /*57a0*/  LDC R61, c[0x0][0xb20] ;  /* 0x0002c800ff3d7b82 */ /* 0x000ee20000000800 */
[----:B------:R-:W4:Y:S01]  /*57b0*/  LDS R0, [UR48+0x170] ;  /* 0x00017030ff007984 */ /* 0x000f220008000800 */
[----:B------:R-:W-:Y:S01]  /*57c0*/  LOP3.LUT R64, R3, R64, RZ, 0xfc, !PT ;  /* 0x0000004003407212 */ /* 0x000fe200078efcff */
[----:B------:R-:W-:Y:S01]  /*57d0*/  IMAD.U32 R67, RZ, RZ, UR4 ;  /* 0x00000004ff437e24 */ /* 0x000fe2000f8e00ff */
[----:B------:R-:W-:Y:S01]  /*57e0*/  LOP3.LUT R72, R72, 0x60, RZ, 0xc0, !PT ;  /* 0x0000006048487812 */ /* 0x000fe200078ec0ff */
[----:B------:R-:W1:Y:S03]  /*57f0*/  LDCU.64 UR52, c[0x0][0x348] ;  /* 0x00006900ff3477ac */ /* 0x000e660008000a00 */
[----:B------:R-:W1:Y:S01]  /*5800*/  LDC R27, c[0x0][0xb30] ;  /* 0x0002cc00ff1b7b82 */ /* 0x000e620000000800 */
[----:B------:R-:W1:Y:S01]  /*5810*/  LDCU.64 UR38, c[0x0][0x888] ;  /* 0x00011100ff2677ac */ /* 0x000e620008000a00 */
[----:B------:R-:W1:Y:S06]  /*5820*/  LDCU.64 UR44, c[0x0][0x890] ;  /* 0x00011200ff2c77ac */ /* 0x000e6c0008000a00 */
[----:B------:R-:W1:Y:S01]  /*5830*/  LDC.64 R56, c[0x0][0xb10] ;  /* 0x0002c400ff387b82 */ /* 0x000e620000000a00 */
[----:B------:R-:W-:Y:S01]  /*5840*/  UMOV UR49, URZ ;  /* 0x000000ff00317c82 */ /* 0x000fe20008000000 */
[----:B------:R-:W-:-:S06]  /*5850*/  UMOV UR51, URZ ;  /* 0x000000ff00337c82 */ /* 0x000fcc0008000000 */
[----:B------:R-:W1:Y:S08]  /*5860*/  LDC.64 R24, c[0x0][0xb18] ;  /* 0x0002c600ff187b82 */ /* 0x000e700000000a00 */
[----:B------:R-:W1:Y:S08]  /*5870*/  LDC.64 R22, c[0x0][0xb28] ;  /* 0x0002ca00ff167b82 */ /* 0x000e700000000a00 */
[----:B------:R-:W1:Y:S01]  /*5880*/  LDC.64 R54, c[0x0][0x8b0] ;  /* 0x00022c00ff367b82 */ /* 0x000e620000000a00 */
[----:B----4-:R-:W-:Y:S01]  /*5890*/  IMAD.IADD R33, R0, 0x1, R33 ;  /* 0x0000000100217824 */ /* 0x010fe200078e0221 */
[----:B------:R-:W-:-:S06]  /*58a0*/  P2R R0, PR, RZ, 0x1 ;  /* 0x00000001ff007803 */ /* 0x000fcc0000000000 */
[----:B------:R-:W4:Y:S08]  /*58b0*/  LDC.64 R52, c[0x0][0x8a8] ;  /* 0x00022a00ff347b82 */ /* 0x000f300000000a00 */
[----:B--23--:R-:W1:Y:S02]  /*58c0*/  LDC R62, c[0x0][0x374] ;  /* 0x0000dd00ff3e7b82 */ /* 0x00ce640000000800 */
.L_x_147:
[C---:B------:R-:W-:Y:S02]  /*58d0*/  LEA R0, R76.reuse, UR48, 0x3 ;  /* 0x000000304c007c11 */ /* 0x040fe4000f8e18ff */
[----:B------:R-:W-:Y:S02]  /*58e0*/  SHF.L.U32 R3, R69, 0x1f, RZ ;  /* 0x0000001f45037819 */ /* 0x000fe400000006ff */
[----:B------:R-:W-:Y:S02]  /*58f0*/  LEA R16, R76, UR48, 0x4 ;  /* 0x000000304c107c11 */ /* 0x000fe4000f8e20ff */
[----:B--2---:R-:W2:Y:S02]  /*5900*/  SYNCS.PHASECHK.TRANS64.TRYWAIT P0, [R0+URZ+0xc0], R3 ;  /* 0x0000c003000075a7 */ /* 0x004ea400080011ff */
[----:B--2---:R-:W-:Y:S05]  /*5910*/  @!P0 BRA `(.L_x_104) ;  /* 0x0000003c00888947 */ /* 0x004fea0003800000 */
.L_x_204:
[----:B------:R-:W3:Y:S01]  /*5920*/  LDC.64 R12, c[0x0][0xb10] ;  /* 0x0002c400ff0c7b82 */ /* 0x000ee20000000a00 */
[----:B------:R-:W4:Y:S01]  /*5930*/  LDS.128 R16, [R16+0x150] ;  /* 0x0001500010107984 */ /* 0x000f220000000c00 */
[----:B-1----:R-:W-:Y:S01]  /*5940*/  ISETP.NE.AND P1, PT, R27, 0x1, PT ;  /* 0x000000011b00780c */ /* 0x002fe20003f25270 */
[----:B--2---:R-:W-:Y:S01]  /*5950*/  VIADD R0, R0, 0xd0 ;  /* 0x000000d000007836 */ /* 0x004fe20000000000 */
[----:B------:R-:W-:Y:S04]  /*5960*/  ISETP.GE.AND P0, PT, R26, 0x1, PT ;  /* 0x000000011a00780c */ /* 0x000fe80003f06270 */
[----:B------:R-:W1:Y:S01]  /*5970*/  LDC.64 R10, c[0x0][0xb18] ;  /* 0x0002c600ff0a7b82 */ /* 0x000e620000000a00 */
[----:B------:R-:W-:Y:S01]  /*5980*/  PRMT R0, RZ, 0x654, R0 ;  /* 0x00000654ff007816 */ /* 0x000fe20000000000 */
[----:B------:R-:W-:Y:S01]  /*5990*/  @!PT LDS RZ, [RZ] ;  /* 0x00000000fffff984 */ /* 0x000fe20000000800 */
[----:B------:R-:W-:Y:S01]  /*59a0*/  @!PT LDS RZ, [RZ] ;  /* 0x00000000fffff984 */ /* 0x000fe20000000800 */
[----:B------:R-:W-:Y:S01]  /*59b0*/  @!PT LDS RZ, [RZ] ;  /* 0x00000000fffff984 */ /* 0x000fe20000000800 */
[----:B------:R-:W-:Y:S01]  /*59c0*/  @!PT LDS RZ, [RZ] ;  /* 0x00000000fffff984 */ /* 0x000fe20000000800 */
[----:B------:R2:W-:Y:S06]  /*59d0*/  MEMBAR.ALL.CTA ;  /* 0x0000000000007992 */ /* 0x0005ec0000008000 */
[----:B--2---:R-:W2:Y:S01]  /*59e0*/  FENCE.VIEW.ASYNC.S ;  /* 0x00000000000073c6 */ /* 0x004ea20000000000 */
[----:B------:R-:W1:Y:S08]  /*59f0*/  @!P1 LDC R14, c[0x0][0xb20] ;  /* 0x0002c800ff0e9b82 */ /* 0x000e700000000800 */
[----:B------:R-:W1:Y:S01]  /*5a00*/  @!P1 LDC R9, c[0x0][0xb0c] ;  /* 0x0002c300ff099b82 */ /* 0x000e620000000800 */
[----:B--2---:R2:W-:Y:S01]  /*5a10*/  SYNCS.ARRIVE.TRANS64.RED.A1T0 RZ, [R0+URZ], RZ ;  /* 0x000000ff00ff79a7 */ /* 0x0045e200081004ff */
[----:B----4-:R-:W-:Y:S04]  /*5a20*/  LOP3.LUT P4, RZ, R18, 0x1, RZ, 0xc0, !PT ;  /* 0x0000000112ff7812 */ /* 0x010fe8000788c0ff */
[----:B------:R-:W-:Y:S09]  /*5a30*/  P2R R73, PR, RZ, 0x10 ;  /* 0x00000010ff497803 */ /* 0x000ff20000000000 */
[----:B------:R-:W-:Y:S02]  /*5a40*/  @P4 MOV R31, R16 ;  /* 0x00000010001f4202 */ /* 0x000fe40000000f00 */
[----:B------:R-:W-:Y:S01]  /*5a50*/  @P4 LOP3.LUT R29, R17, 0xffff, RZ, 0xc0, !PT ;  /* 0x0000ffff111d4812 */ /* 0x000fe200078ec0ff */
[----:B--23--:R-:W-:Y:S06]  /*5a60*/  @!P0 BRA `(.L_x_105) ;  /* 0x0000000000a48947 */ /* 0x00cfec0003800000 */
[----:B------:R-:W-:Y:S01]  /*5a70*/  IMAD.HI.U32 R36, R62, R25, RZ ;  /* 0x000000193e247227 */ /* 0x000fe200078e00ff */
[----:B------:R-:W-:Y:S02]  /*5a80*/  ISETP.NE.AND P0, PT, R24, 0x1, PT ;  /* 0x000000011800780c */ /* 0x000fe40003f05270 */
[----:B------:R-:W-:Y:S01]  /*5a90*/  ISETP.NE.AND P2, PT, R26, 0x1, PT ;  /* 0x000000011a00780c */ /* 0x000fe20003f45270 */
[-C--:B------:R-:W-:Y:S01]  /*5aa0*/  IMAD.HI.U32 R20, R63, R56.reuse, RZ ;  /* 0x000000383f147227 */ /* 0x080fe200078e00ff */
[----:B------:R-:W-:Y:S02]  /*5ab0*/  SHF.R.U32.HI R21, RZ, R61, R36 ;  /* 0x0000003dff157219 */ /* 0x000fe40000011624 */
[----:B------:R-:W-:Y:S01]  /*5ac0*/  ISETP.NE.AND P3, PT, R28, 0x1, PT ;  /* 0x000000011c00780c */ /* 0x000fe20003f65270 */
[----:B------:R-:W-:Y:S01]  /*5ad0*/  IMAD.HI.U32 R40, R29, R25, RZ ;  /* 0x000000191d287227 */ /* 0x000fe200078e00ff */
[----:B------:R-:W-:Y:S02]  /*5ae0*/  SHF.R.U32.HI R20, RZ, R57, R20 ;  /* 0x00000039ff147219 */ /* 0x000fe40000011614 */
[----:B------:R-:W-:Y:S01]  /*5af0*/  SEL R3, R62, R21, !P0 ;  /* 0x000000153e037207 */ /* 0x000fe20004000000 */
[----:B------:R-:W-:Y:S01]  /*5b00*/  IMAD.HI.U32 R38, R31, R56, RZ ;  /* 0x000000381f267227 */ /* 0x000fe200078e00ff */
[----:B------:R-:W-:Y:S03]  /*5b10*/  SEL R7, R63, R20, !P3 ;  /* 0x000000143f077207 */ /* 0x000fe60005800000 */
[-C--:B------:R-:W-:Y:S01]  /*5b20*/  IMAD.HI.U32 R20, R3, R22.reuse, RZ ;  /* 0x0000001603147227 */ /* 0x080fe200078e00ff */
[----:B------:R-:W-:Y:S03]  /*5b30*/  SHF.R.U32.HI R38, RZ, R57, R38 ;  /* 0x00000039ff267219 */ /* 0x000fe60000011626 */
[----:B------:R-:W-:Y:S01]  /*5b40*/  IMAD.HI.U32 R36, R7, R22, RZ ;  /* 0x0000001607247227 */ /* 0x000fe200078e00ff */
[----:B------:R-:W-:Y:S02]  /*5b50*/  @P2 SHF.R.U32.HI R3, RZ, R23, R20 ;  /* 0x00000017ff032219 */ /* 0x000fe40000011614 */
[----:B------:R-:W-:Y:S02]  /*5b60*/  SHF.R.U32.HI R20, RZ, R61, R40 ;  /* 0x0000003dff147219 */ /* 0x000fe40000011628 */
[----:B------:R-:W-:Y:S01]  /*5b70*/  @P2 SHF.R.U32.HI R7, RZ, R23, R36 ;  /* 0x00000017ff072219 */ /* 0x000fe20000011624 */
[C---:B------:R-:W-:Y:S01]  /*5b80*/  IMAD R2, R26.reuse, R3, RZ ;  /* 0x000000031a027224 */ /* 0x040fe200078e02ff */
[----:B------:R-:W-:Y:S02]  /*5b90*/  SEL R5, R29, R20, !P0 ;  /* 0x000000141d057207 */ /* 0x000fe40004000000 */
[----:B------:R-:W-:Y:S01]  /*5ba0*/  SEL R3, R31, R38, !P3 ;  /* 0x000000261f037207 */ /* 0x000fe20005800000 */
[----:B------:R-:W-:Y:S01]  /*5bb0*/  IMAD R4, R26, R7, RZ ;  /* 0x000000071a047224 */ /* 0x000fe200078e02ff */
[C---:B------:R-:W-:Y:S01]  /*5bc0*/  ISETP.GE.AND P0, PT, R5.reuse, R2, PT ;  /* 0x000000020500720c */ /* 0x040fe20003f06270 */
[----:B------:R-:W-:Y:S03]  /*5bd0*/  IMAD.HI.U32 R6, R5, R22, RZ ;  /* 0x0000001605067227 */ /* 0x000fe600078e00ff */
[----:B------:R-:W-:Y:S01]  /*5be0*/  ISETP.GE.OR P0, PT, R3, R4, P0 ;  /* 0x000000040300720c */ /* 0x000fe20000706670 */
[----:B------:R-:W-:Y:S01]  /*5bf0*/  IMAD.MOV R4, RZ, RZ, -R3 ;  /* 0x000000ffff047224 */ /* 0x000fe200078e0a03 */
[-C--:B------:R-:W-:Y:S03]  /*5c00*/  SHF.R.U32.HI R6, RZ, R23.reuse, R6 ;  /* 0x00000017ff067219 */ /* 0x080fe60000011606 */
[----:B------:R-:W-:Y:S01]  /*5c10*/  IMAD R31, R28, R4, R31 ;  /* 0x000000041c1f7224 */ /* 0x000fe200078e021f */
[----:B------:R-:W-:Y:S05]  /*5c20*/  SEL R15, R5, R6, !P2 ;  /* 0x00000006050f7207 */ /* 0x000fea0005000000 */
[----:B------:R-:W-:Y:S02]  /*5c30*/  IMAD.MOV R6, RZ, RZ, -R15 ;  /* 0x000000ffff067224 */ /* 0x000fe400078e0a0f */
[C---:B------:R-:W-:Y:S04]  /*5c40*/  @!P0 IMAD.HI.U32 R2, R3.reuse, R22, RZ ;  /* 0x0000001603028227 */ /* 0x040fe800078e00ff */
[----:B------:R-:W-:Y:S01]  /*5c50*/  IMAD R6, R26, R6, R5 ;  /* 0x000000061a067224 */ /* 0x000fe200078e0205 */
[----:B------:R-:W-:Y:S04]  /*5c60*/  @!P0 SHF.R.U32.HI R2, RZ, R23, R2 ;  /* 0x00000017ff028219 */ /* 0x000fe80000011602 */
[----:B------:R-:W-:Y:S02]  /*5c70*/  @!P0 SEL R0, R3, R2, !P2 ;  /* 0x0000000203008207 */ /* 0x000fe40005000000 */
[----:B------:R-:W-:Y:S02]  /*5c80*/  IADD3 R2, PT, PT, -R5, RZ, RZ ;  /* 0x000000ff05027210 */ /* 0x000fe40007ffe1ff */
[----:B------:R-:W-:Y:S01]  /*5c90*/  @!P0 IADD3 R8, PT, PT, R15, -R0, RZ ;  /* 0x800000000f088210 */ /* 0x000fe20007ffe0ff */
[----:B------:R-:W-:Y:S02]  /*5ca0*/  @!P0 IMAD R0, R7, R6, R0 ;  /* 0x0000000607008224 */ /* 0x000fe400078e0200 */
[----:B------:R-:W-:Y:S02]  /*5cb0*/  IMAD R29, R24, R2, R29 ;  /* 0x00000002181d7224 */ /* 0x000fe400078e021d */
[----:B------:R-:W-:Y:S02]  /*5cc0*/  @!P0 IMAD R5, R8, R26, R3 ;  /* 0x0000001a08058224 */ /* 0x000fe400078e0203 */
[----:B------:R-:W-:Y:S04]  /*5cd0*/  @!P0 IMAD.MOV.U32 R3, RZ, RZ, R0 ;  /* 0x000000ffff038224 */ /* 0x000fe800078e0000 */
[----:B------:R-:W-:Y:S02]  /*5ce0*/  IMAD R31, R3, R28, R31 ;  /* 0x0000001c031f7224 */ /* 0x000fe400078e021f */
[----:B------:R-:W-:Y:S07]  /*5cf0*/  IMAD R29, R5, R24, R29 ;  /* 0x00000018051d7224 */ /* 0x000fee00078e021d */
.L_x_105:
[----:B-1----:R-:W-:Y:S01]  /*5d00*/  @!P1 ISETP.NE.AND P0, PT, R10, 0x1, PT ;  /* 0x000000010a00980c */ /* 0x002fe20003f05270 */
[----:B------:R-:W-:Y:S01]  /*5d10*/  @!P1 IMAD.HI.U32 R3, R29, R11, RZ ;  /* 0x0000000b1d039227 */ /* 0x000fe200078e00ff */
[----:B------:R-:W-:Y:S01]  /*5d20*/  R2UR UR42, R37 ;  /* 0x00000000252a72ca */ /* 0x000fe200000e0000 */
[----:B------:R-:W-:Y:S01]  /*5d30*/  BSSY.RECONVERGENT B6, `(.L_x_106) ;  /* 0x0000031000067945 */ /* 0x000fe20003800200 */
[----:B------:R-:W-:Y:S01]  /*5d40*/  R2UR UR41, R34 ;  /* 0x00000000222972ca */ /* 0x000fe200000e0000 */
[----:B------:R-:W-:Y:S01]  /*5d50*/  @!P1 IMAD.HI.U32 R0, R31, R12, RZ ;  /* 0x0000000c1f009227 */ /* 0x000fe200078e00ff */
[----:B------:R-:W-:Y:S02]  /*5d60*/  @!P1 SHF.R.U32.HI R2, RZ, R14, R3 ;  /* 0x0000000eff029219 */ /* 0x000fe40000011603 */
[----:B------:R-:W-:Y:S01]  /*5d70*/  @!P1 ISETP.NE.AND P2, PT, R9, 0x1, PT ;  /* 0x000000010900980c */ /* 0x000fe20003f45270 */
[----:B------:R-:W-:Y:S01]  /*5d80*/  VIADD R76, R76, 0x1 ;  /* 0x000000014c4c7836 */ /* 0x000fe20000000000 */
[----:B------:R-:W-:Y:S02]  /*5d90*/  @!P1 SEL R2, R29, R2, !P0 ;  /* 0x000000021d029207 */ /* 0x000fe40004000000 */
[----:B------:R-:W-:Y:S02]  /*5da0*/  @!P1 SHF.R.U32.HI R0, RZ, R13, R0 ;  /* 0x0000000dff009219 */ /* 0x000fe40000011600 */
[----:B------:R-:W-:Y:S01]  /*5db0*/  LOP3.LUT P0, RZ, R67, 0x90, RZ, 0xc0, !PT ;  /* 0x0000009043ff7812 */ /* 0x000fe2000780c0ff */
[----:B------:R-:W-:Y:S01]  /*5dc0*/  USHF.L.U32 UR42, UR42, 0x6, URZ ;  /* 0x000000062a2a7899 */ /* 0x000fe200080006ff */
[----:B------:R-:W-:Y:S01]  /*5dd0*/  @!P1 SEL R3, R31, R0, !P2 ;  /* 0x000000001f039207 */ /* 0x000fe20005000000 */
[----:B------:R-:W-:Y:S01]  /*5de0*/  USHF.L.U32 UR41, UR41, 0x7, URZ ;  /* 0x0000000729297899 */ /* 0x000fe200080006ff */
[----:B------:R-:W-:Y:S03]  /*5df0*/  @P4 SHF.R.U32.HI R68, RZ, 0x10, R17 ;  /* 0x00000010ff444819 */ /* 0x000fe60000011611 */
[----:B------:R-:W-:Y:S02]  /*5e00*/  @!P1 IMAD.IADD R0, R2, 0x1, -R3 ;  /* 0x0000000102009824 */ /* 0x000fe400078e0a03 */
[----:B------:R-:W-:Y:S02]  /*5e10*/  @!P1 IMAD.IADD R2, R3, 0x1, -R2 ;  /* 0x0000000103029824 */ /* 0x000fe400078e0a02 */
[----:B------:R-:W-:Y:S02]  /*5e20*/  @!P1 IMAD R31, R0, R9, R31 ;  /* 0x00000009001f9224 */ /* 0x000fe400078e021f */
[----:B------:R-:W-:Y:S01]  /*5e30*/  @!P1 IMAD R29, R2, R10, R29 ;  /* 0x0000000a021d9224 */ /* 0x000fe200078e021d */
[----:B------:R-:W-:Y:S06]  /*5e40*/  @!P0 BRA `(.L_x_107) ;  /* 0x00000000007c8947 */ /* 0x000fec0003800000 */
[----:B------:R-:W1:Y:S01]  /*5e50*/  LDCU.64 UR8, c[0x4][0x80] ;  /* 0x01001000ff0877ac */ /* 0x000e620008000a00 */
[----:B------:R-:W-:Y:S01]  /*5e60*/  MOV R2, 0x0 ;  /* 0x0000000000027802 */ /* 0x000fe20000000f00 */
[----:B------:R-:W-:Y:S02]  /*5e70*/  HFMA2 R12, -RZ, RZ, 0, 5.9604644775390625e-08 ;  /* 0x00000001ff0c7431 */ /* 0x000fe400000001ff */
[----:B------:R-:W-:Y:S01]  /*5e80*/  IMAD.MOV.U32 R8, RZ, RZ, 0x70 ;  /* 0x00000070ff087424 */ /* 0x000fe200078e00ff */
[----:B------:R2:W3:Y:S01]  /*5e90*/  LDC.64 R14, c[0x4][R2] ;  /* 0x01000000020e7b82 */ /* 0x0004e20000000a00 */
[----:B------:R-:W4:Y:S01]  /*5ea0*/  LDCU.64 UR6, c[0x4][0x88] ;  /* 0x01001100ff0677ac */ /* 0x000f220008000a00 */
[----:B------:R-:W-:Y:S01]  /*5eb0*/  IMAD.MOV.U32 R13, RZ, RZ, RZ ;  /* 0x000000ffff0d7224 */ /* 0x000fe200078e00ff */
[----:B------:R-:W2:Y:S01]  /*5ec0*/  LDCU.64 UR4, c[0x4][0x8] ;  /* 0x01000100ff0477ac */ /* 0x000ea20008000a00 */
[----:B-1----:R-:W-:Y:S01]  /*5ed0*/  MOV R5, UR9 ;  /* 0x0000000900057c02 */ /* 0x002fe20008000f00 */
[----:B------:R-:W-:Y:S01]  /*5ee0*/  IMAD.U32 R4, RZ, RZ, UR8 ;  /* 0x00000008ff047e24 */ /* 0x000fe2000f8e00ff */
[----:B----4-:R-:W-:Y:S01]  /*5ef0*/  MOV R7, UR7 ;  /* 0x0000000700077c02 */ /* 0x010fe20008000f00 */
[----:B------:R-:W-:Y:S01]  /*5f00*/  IMAD.U32 R6, RZ, RZ, UR6 ;  /* 0x00000006ff067e24 */ /* 0x000fe2000f8e00ff */
[----:B--2---:R-:W-:Y:S01]  /*5f10*/  MOV R11, UR5 ;  /* 0x00000005000b7c02 */ /* 0x004fe20008000f00 */
[----:B------:R-:W-:Y:S02]  /*5f20*/  IMAD.U32 R10, RZ, RZ, UR4 ;  /* 0x00000004ff0a7e24 */ /* 0x000fe4000f8e00ff */
[----:B------:R-:W-:Y:S07]  /*5f30*/  LEPC R20, `(.L_x_108) ;  /* 0x000000001014794e */ /* 0x000fee0000000000 */
[----:B---3-5:R-:W-:Y:S05]  /*5f40*/  CALL.ABS.NOINC R14 ;  /* 0x000000000e007343 */ /* 0x028fea0003c00000 */
.L_x_108:
[----:B------:R-:W1:Y:S01]  /*5f50*/  LDCU.64 UR8, c[0x4][0x80] ;  /* 0x01001000ff0877ac */ /* 0x000e620008000a00 */
[----:B------:R-:W2:Y:S01]  /*5f60*/  LDC.64 R2, c[0x4][R2] ;  /* 0x0100000002027b82 */ /* 0x000ea20000000a00 */
[----:B------:R-:W-:Y:S02]  /*5f70*/  HFMA2 R12, -RZ, RZ, 0, 5.9604644775390625e-08 ;  /* 0x00000001ff0c7431 */ /* 0x000fe400000001ff */
[----:B------:R-:W-:Y:S02]  /*5f80*/  IMAD.MOV.U32 R8, RZ, RZ, 0x70 ;  /* 0x00000070ff087424 */ /* 0x000fe400078e00ff */
[----:B------:R-:W-:Y:S01]  /*5f90*/  IMAD.MOV.U32 R13, RZ, RZ, RZ ;  /* 0x000000ffff0d7224 */ /* 0x000fe200078e00ff */
[----:B------:R-:W3:Y:S01]  /*5fa0*/  LDCU.64 UR6, c[0x4][0x88] ;  /* 0x01001100ff0677ac */ /* 0x000ee20008000a00 */
[----:B------:R-:W4:Y:S01]  /*5fb0*/  LDCU.64 UR4, c[0x4][0x8] ;  /* 0x01000100ff0477ac */ /* 0x000f220008000a00 */
[----:B-1----:R-:W-:Y:S02]  /*5fc0*/  MOV R4, UR8 ;  /* 0x0000000800047c02 */ /* 0x002fe40008000f00 */
[----:B------:R-:W-:Y:S02]  /*5fd0*/  MOV R5, UR9 ;  /* 0x0000000900057c02 */ /* 0x000fe40008000f00 */
[----:B---3--:R-:W-:Y:S01]  /*5fe0*/  MOV R7, UR7 ;  /* 0x0000000700077c02 */ /* 0x008fe20008000f00 */
[----:B------:R-:W-:Y:S01]  /*5ff0*/  IMAD.U32 R6, RZ, RZ, UR6 ;  /* 0x00000006ff067e24 */ /* 0x000fe2000f8e00ff */
[----:B----4-:R-:W-:Y:S01]  /*6000*/  MOV R11, UR5 ;  /* 0x00000005000b7c02 */ /* 0x010fe20008000f00 */
[----:B------:R-:W-:Y:S02]  /*6010*/  IMAD.U32 R10, RZ, RZ, UR4 ;  /* 0x00000004ff0a7e24 */ /* 0x000fe4000f8e00ff */
[----:B------:R-:W-:Y:S07]  /*6020*/  LEPC R20, `(.L_x_107) ;  /* 0x000000001014794e */ /* 0x000fee0000000000 */
[----:B--2---:R-:W-:Y:S05]  /*6030*/  CALL.ABS.NOINC R2 ;  /* 0x0000000002007343 */ /* 0x004fea0003c00000 */
.L_x_107:
[----:B------:R-:W-:Y:S05]  /*6040*/  BSYNC.RECONVERGENT B6 ;  /* 0x0000000000067941 */ /* 0x000fea0003800200 */
.L_x_106:
[----:B------:R-:W-:Y:S01]  /*6050*/  ISETP.NE.U32.AND P4, PT, R54, RZ, PT ;  /* 0x000000ff3600720c */ /* 0x000fe20003f85070 */
[----:B------:R-:W-:Y:S01]  /*6060*/  UISETP.NE.AND UP2, UPT, UR50, URZ, UPT ;  /* 0x000000ff3200728c */ /* 0x000fe2000bf45270 */
[----:B------:R-:W-:Y:S01]  /*6070*/  ISETP.NE.U32.AND P2, PT, RZ, UR38, PT ;  /* 0x00000026ff007c0c */ /* 0x000fe2000bf45070 */
[----:B------:R-:W-:Y:S01]  /*6080*/  UISETP.NE.U32.AND UP1, UPT, UR44, URZ, UPT ;  /* 0x000000ff2c00728c */ /* 0x000fe2000bf25070 */
[----:B------:R-:W-:Y:S01]  /*6090*/  ISETP.NE.AND.EX P4, PT, R55, RZ, PT, P4 ;  /* 0x000000ff3700720c */ /* 0x000fe20003f85340 */
[----:B------:R-:W-:Y:S01]  /*60a0*/  UPLOP3.LUT UP0, UPT, UPT, UPT, UPT, 0x40, 0x4 ;  /* 0x000000000004789c */ /* 0x000fe20003f0e870 */
[----:B------:R-:W-:Y:S01]  /*60b0*/  ISETP.NE.AND.EX P2, PT, RZ, UR39, PT, P2 ;  /* 0x00000027ff007c0c */ /* 0x000fe2000bf45320 */
[----:B------:R-:W-:Y:S01]  /*60c0*/  UISETP.NE.AND.EX UP1, UPT, UR45, URZ, UPT, UP1 ;  /* 0x000000ff2d00728c */ /* 0x000fe2000bf25310 */
[----:B------:R-:W-:Y:S04]  /*60d0*/  PLOP3.LUT P1, PT, PT, PT, UP2, 0x80, 0x8 ;  /* 0x000000000008781c */ /* 0x000fe80003f2f028 */
[----:B------:R-:W-:Y:S06]  /*60e0*/  @UP2 UPLOP3.LUT UP0, UPT, UPT, UPT, UP1, 0x80, 0x8 ;  /* 0x000000000008289c */ /* 0x000fec0003f0f010 */
[----:B------:R-:W-:Y:S01]  /*60f0*/  PLOP3.LUT P0, PT, PT, PT, UP0, 0x80, 0x8 ;  /* 0x000000000008781c */ /* 0x000fe20003f0f008 */
[----:B------:R-:W-:Y:S01]  /*6100*/  @!UPT UIADD3 URZ, UPT, UPT, URZ, URZ, URZ ;  /* 0x000000fffffff290 */ /* 0x000fe2000fffe0ff */
[----:B------:R-:W-:Y:S11]  /*6110*/  BRA.U !UP1, `(.L_x_109) ;  /* 0x0000000109387547 */ /* 0x000ff6000b800000 */
[----:B------:R-:W-:Y:S01]  /*6120*/  UISETP.NE.U32.AND UP0, UPT, UR38, URZ, UPT ;  /* 0x000000ff2600728c */ /* 0x000fe2000bf05070 */
[----:B------:R-:W-:Y:S02]  /*6130*/  HFMA2 R0, -RZ, RZ, 0, 5.9604644775390625e-08 ;  /* 0x00000001ff007431 */ /* 0x000fe400000001ff */
[----:B------:R-:W-:Y:S01]  /*6140*/  IMAD.MOV.U32 R59, RZ, RZ, 0x1 ;  /* 0x00000001ff3b7424 */ /* 0x000fe200078e00ff */
[----:B------:R-:W-:Y:S06]  /*6150*/  UISETP.NE.AND.EX UP0, UPT, UR39, URZ, UPT, UP0 ;  /* 0x000000ff2700728c */ /* 0x000fec000bf05300 */
[----:B------:R-:W-:Y:S05]  /*6160*/  PLOP3.LUT P3, PT, PT, PT, UP0, 0x80, 0x8 ;  /* 0x000000000008781c */ /* 0x000fea0003f6f008 */
[----:B------:R-:W1:Y:S01]  /*6170*/  @UP0 LDCU.64 UR6, c[0x0][0x888] ;  /* 0x00011100ff0607ac */ /* 0x000e620008000a00 */
[----:B------:R-:W-:Y:S07]  /*6180*/  @UP0 UIMAD UR4, UR36, UR44, URZ ;  /* 0x0000002c240402a4 */ /* 0x000fee000f8e02ff */
[----:B------:R-:W-:Y:S01]  /*6190*/  @!P3 PRMT R59, R0, 0x7610, R59 ;  /* 0x00007610003bb816 */ /* 0x000fe2000000003b */
[----:B-1----:R-:W-:Y:S03]  /*61a0*/  @UP0 UIMAD.WIDE UR6, UR4, 0x4, UR6 ;  /* 0x00000004040608a5 */ /* 0x002fe6000f8e0206 */
[----:B------:R-:W1:Y:S03]  /*61b0*/  @!UP0 LDCU UR4, c[0x0][0x880] ;  /* 0x00011000ff0487ac */ /* 0x000e660008000800 */
[----:B------:R-:W-:Y:S01]  /*61c0*/  IMAD.U32 R2, RZ, RZ, UR6 ;  /* 0x00000006ff027e24 */ /* 0x000fe2000f8e00ff */
[----:B------:R-:W-:Y:S05]  /*61d0*/  MOV R3, UR7 ;  /* 0x0000000700037c02 */ /* 0x000fea0008000f00 */
[----:B-----5:R2:W5:Y:S02]  /*61e0*/  @P3 LDG.E R35, desc[UR46][R2.64] ;  /* 0x0000002e02233981 */ /* 0x020564000c1e1900 */
[----:B-12---:R-:W-:Y:S02]  /*61f0*/  @!P3 IMAD.U32 R35, RZ, RZ, UR4 ;  /* 0x00000004ff23be24 */ /* 0x006fe4000f8e00ff */
.L_x_109:
[----:B------:R-:W-:Y:S05]  /*6200*/  @!P4 BRA `(.L_x_110) ;  /* 0x000000000020c947 */ /* 0x000fea0003800000 */
[----:B------:R-:W-:Y:S04]  /*6210*/  ISETP.NE.U32.AND P3, PT, R52, RZ, PT ;  /* 0x000000ff3400720c */ /* 0x000fe80003f65070 */
[----:B------:R-:W-:Y:S11]  /*6220*/  ISETP.NE.AND.EX P3, PT, R53, RZ, PT, P3 ;  /* 0x000000ff3500720c */ /* 0x000ff60003f65330 */
[----:B------:R-:W-:Y:S02]  /*6230*/  @!UPT UIADD3 URZ, UPT, UPT, URZ, URZ, URZ ;  /* 0x000000fffffff290 */ /* 0x000fe4000fffe0ff */
[----:B------:R-:W1:Y:S01]  /*6240*/  @P3 LDC.64 R2, c[0x0][0x8a8] ;  /* 0x00022a00ff023b82 */ /* 0x000e620000000a00 */
[----:B------:R-:W-:Y:S04]  /*6250*/  @P3 IMAD R0, R54, UR36, RZ ;  /* 0x0000002436003c24 */ /* 0x000fe8000f8e02ff */
[----:B-1----:R-:W-:Y:S05]  /*6260*/  @P3 IMAD.WIDE R2, R0, 0x4, R2 ;  /* 0x0000000400023825 */ /* 0x002fea00078e0202 */
[----:B-----5:R1:W5:Y:S02]  /*6270*/  @P3 LDG.E R32, desc[UR46][R2.64] ;  /* 0x0000002e02203981 */ /* 0x020364000c1e1900 */
[----:B-1----:R-:W2:Y:S02]  /*6280*/  @!P3 LDC R32, c[0x0][0x8a0] ;  /* 0x00022800ff20bb82 */ /* 0x002ea40000000800 */
.L_x_110:
[----:B-----5:R-:W-:Y:S01]  /*6290*/  FSETP.NEU.AND P3, PT, R35, RZ, PT ;  /* 0x000000ff2300720b */ /* 0x020fe20003f6d000 */
[----:B------:R-:W-:Y:S01]  /*62a0*/  IMAD.SHL.U32 R77, R64, 0x2, RZ ;  /* 0x00000002404d7824 */ /* 0x000fe200078e00ff */
[----:B------:R-:W-:Y:S01]  /*62b0*/  SEL R5, RZ, 0xffffffff, P2 ;  /* 0xffffffffff057807 */ /* 0x000fe20001000000 */
[----:B------:R-:W-:Y:S01]  /*62c0*/  BSSY B1, `(.L_x_111) ;  /* 0x0000034000017945 */ /* 0x000fe20003800000 */
[----:B------:R-:W-:Y:S01]  /*62d0*/  @P1 LOP3.LUT P2, RZ, R59, 0xff, RZ, 0xc0, !PT ;  /* 0x000000ff3bff1812 */ /* 0x000fe2000784c0ff */
[----:B------:R-:W-:Y:S01]  /*62e0*/  IMAD.MOV.U32 R39, RZ, RZ, 0x1 ;  /* 0x00000001ff277424 */ /* 0x000fe200078e00ff */
[----:B------:R-:W-:Y:S01]  /*62f0*/  @P1 SEL R0, RZ, 0xffffffff, P3 ;  /* 0xffffffffff001807 */ /* 0x000fe20001800000 */
[C---:B------:R-:W-:Y:S01]  /*6300*/  IMAD R34, R30.reuse, 0x40, R33 ;  /* 0x000000401e227824 */ /* 0x040fe200078e0221 */
[----:B------:R-:W-:Y:S01]  /*6310*/  LOP3.LUT R71, R71, 0x1, RZ, 0x3c, !PT ;  /* 0x0000000147477812 */ /* 0x000fe200078e3cff */
[----:B------:R-:W-:Y:S01]  /*6320*/  IMAD.MOV.U32 R38, RZ, RZ, RZ ;  /* 0x000000ffff267224 */ /* 0x000fe200078e00ff */
[----:B------:R-:W-:Y:S02]  /*6330*/  @P0 SEL R0, R5, R0, !P2 ;  /* 0x0000000005000207 */ /* 0x000fe40005000000 */
[----:B------:R-:W-:Y:S02]  /*6340*/  CS2R R50, SRZ ;  /* 0x0000000000327805 */ /* 0x000fe4000001ff00 */
[----:B------:R-:W-:Y:S02]  /*6350*/  LEA R74, R30, UR48, 0x3 ;  /* 0x000000301e4a7c11 */ /* 0x000fe4000f8e18ff */
[----:B------:R-:W-:Y:S02]  /*6360*/  CS2R R48, SRZ ;  /* 0x0000000000307805 */ /* 0x000fe4000001ff00 */
[----:B------:R-:W-:Y:S02]  /*6370*/  @P1 LOP3.LUT R0, R0, 0x1, RZ, 0xc0, !PT ;  /* 0x0000000100001812 */ /* 0x000fe400078ec0ff */
[----:B------:R-:W-:Y:S02]  /*6380*/  CS2R R42, SRZ ;  /* 0x00000000002a7805 */ /* 0x000fe4000001ff00 */
[----:B------:R-:W-:Y:S02]  /*6390*/  SHF.L.U32 R3, R70, 0x1f, RZ ;  /* 0x0000001f46037819 */ /* 0x000fe400000006ff */
[----:B------:R-:W-:Y:S02]  /*63a0*/  CS2R R40, SRZ ;  /* 0x0000000000287805 */ /* 0x000fe4000001ff00 */
[----:B------:R-:W-:Y:S01]  /*63b0*/  ISETP.NE.U32.OR P5, PT, R0, 0x1, !P1 ;  /* 0x000000010000780c */ /* 0x000fe20004fa5470 */
[----:B------:R-:W-:Y:S01]  /*63c0*/  VIADD R82, R77, UR48 ;  /* 0x000000304d527c36 */ /* 0x000fe20008000000 */
[----:B------:R-:W-:Y:S02]  /*63d0*/  PLOP3.LUT P2, PT, PT, PT, UP1, 0x80, 0x8 ;  /* 0x000000000008781c */ /* 0x000fe40003f4f018 */
[----:B------:R-:W-:Y:S02]  /*63e0*/  SEL R0, RZ, 0xffffffff, P3 ;  /* 0xffffffffff007807 */ /* 0x000fe40001800000 */
[----:B------:R-:W-:Y:S02]  /*63f0*/  LOP3.LUT P3, R75, R59, 0xff, RZ, 0xc0, !PT ;  /* 0x000000ff3b4b7812 */ /* 0x000fe4000786c0ff */
[----:B------:R-:W-:Y:S05]  /*6400*/  P2R R78, PR, RZ, 0x20 ;  /* 0x00000020ff4e7803 */ /* 0x000fea0000000000 */
[----:B------:R-:W-:Y:S02]  /*6410*/  @P5 SHF.L.U32 R2, R71, 0x1f, RZ ;  /* 0x0000001f47025819 */ /* 0x000fe400000006ff */
[----:B------:R-:W-:Y:S02]  /*6420*/  @P2 SEL R0, R5, R0, !P3 ;  /* 0x0000000005002207 */ /* 0x000fe40005800000 */
[----:B------:R-:W1:Y:S02]  /*6430*/  @P5 SYNCS.PHASECHK.TRANS64.TRYWAIT P1, [UR48+0x70], R2 ;  /* 0x00007002ff0055a7 */ /* 0x000e640008021130 */
[----:B------:R-:W-:Y:S04]  /*6440*/  LOP3.LUT R0, R0, 0x1, RZ, 0xc0, !PT ;  /* 0x0000000100007812 */ /* 0x000fe800078ec0ff */
[----:B------:R-:W-:Y:S04]  /*6450*/  ISETP.NE.U32.AND P4, PT, R0, 0x1, PT ;  /* 0x000000010000780c */ /* 0x000fe80003f85070 */
[----:B------:R-:W-:Y:S01]  /*6460*/  P2R R80, PR, RZ, 0x10 ;  /* 0x00000010ff507803 */ /* 0x000fe20000000000 */
[----:B------:R3:W4:Y:S01]  /*6470*/  SYNCS.PHASECHK.TRANS64.TRYWAIT P0, [R74+URZ+0xe0], R3 ;  /* 0x0000e0034a0075a7 */ /* 0x00072200080011ff */
[----:B-1----:R-:W-:Y:S01]  /*6480*/  @P5 SEL R39, RZ, 0x1, !P1 ;  /* 0x00000001ff275807 */ /* 0x002fe20004800000 */
[----:B---3--:R-:W-:Y:S06]  /*6490*/  @!P5 BRA `(.L_x_112) ;  /* 0x000000000058d947 */ /* 0x008fec0003800000 */
[C---:B------:R-:W-:Y:S01]  /*64a0*/  VIADD R0, R82.reuse, 0x200 ;  /* 0x0000020052007836 */ /* 0x040fe20000000000 */
[----:B------:R-:W-:Y:S01]  /*64b0*/  LOP3.LUT P5, RZ, R65, 0x40, RZ, 0xc0, !PT ;  /* 0x0000004041ff7812 */ /* 0x000fe200078ac0ff */
[----:B------:R-:W-:Y:S01]  /*64c0*/  BSSY B0, `(.L_x_113) ;  /* 0x000000e000007945 */ /* 0x000fe20003800000 */
[----:B------:R-:W-:Y:S01]  /*64d0*/  ISETP.NE.AND P2, PT, R39, RZ, PT ;  /* 0x000000ff2700720c */ /* 0x000fe20003f45270 */
[----:B------:R-:W-:Y:S01]  /*64e0*/  @P4 VIADD R2, R82, 0x210 ;  /* 0x0000021052024836 */ /* 0x000fe20000000000 */
[----:B------:R-:W-:Y:S01]  /*64f0*/  PLOP3.LUT P1, PT, PT, PT, PT, 0x8, 0x80 ;  /* 0x000000000080781c */ /* 0x000fe20003f2e170 */
[----:B------:R-:W-:Y:S01]  /*6500*/  IMAD.MOV.U32 R51, RZ, RZ, RZ ;  /* 0x000000ffff337224 */ /* 0x000fe200078e00ff */
[----:B------:R-:W-:Y:S02]  /*6510*/  @P4 PLOP3.LUT P1, PT, P5, PT, PT, 0x80, 0x8 ;  /* 0x000000000008481c */ /* 0x000fe40002f2f070 */
[----:B------:R-:W-:Y:S02]  /*6520*/  CS2R R48, SRZ ;  /* 0x0000000000307805 */ /* 0x000fe4000001ff00 */
[----:B------:R-:W-:Y:S02]  /*6530*/  CS2R R42, SRZ ;  /* 0x00000000002a7805 */ /* 0x000fe4000001ff00 */
[----:B------:R-:W-:Y:S07]  /*6540*/  CS2R R40, SRZ ;  /* 0x0000000000287805 */ /* 0x000fee000001ff00 */
[----:B------:R-:W-:Y:S01]  /*6550*/  @P1 VIADD R2, R0, 0xfffffff0 ;  /* 0xfffffff000021836 */ /* 0x000fe20000000000 */
[----:B------:R-:W-:Y:S06]  /*6560*/  @P2 BRA `(.L_x_114) ;  /* 0x00000000000c2947 */ /* 0x000fec0003800000 */
[----:B------:R-:W-:Y:S04]  /*6570*/  SHF.L.U32 R5, R71, 0x1f, RZ ;  /* 0x0000001f47057819 */ /* 0x000fe800000006ff */
[----:B------:R-:W1:Y:S02]  /*6580*/  SYNCS.PHASECHK.TRANS64.TRYWAIT P1, [UR48+0x70], R5 ;  /* 0x00007005ff0075a7 */ /* 0x000e640008021130 */
[----:B-1----:R-:W-:Y:S05]  /*6590*/  @!P1 BRA `(.L_x_115) ;  /* 0x00000030007c9947 */ /* 0x002fea0003800000 */
.L_x_114:
[----:B------:R-:W-:Y:S05]  /*65a0*/  BSYNC B0 ;  /* 0x0000000000007941 */ /* 0x000fea0003800000 */
.L_x_113:
[----:B------:R-:W-:Y:S01]  /*65b0*/  ISETP.NE.AND P1, PT, R80, RZ, PT ;  /* 0x000000ff5000720c */ /* 0x000fe20003f25270 */
[----:B------:R-:W-:Y:S11]  /*65c0*/  HFMA2 R38, -RZ, RZ, 0, 5.9604644775390625e-08 ;  /* 0x00000001ff267431 */ /* 0x000ff600000001ff */
[----:B------:R-:W-:Y:S01]  /*65d0*/  @!UPT UIADD3 URZ, UPT, UPT, URZ, URZ, URZ ;  /* 0x000000fffffff290 */ /* 0x000fe2000fffe0ff */
[----:B------:R3:W1:Y:S04]  /*65e0*/  @P1 LDS.128 R48, [R2] ;  /* 0x0000000002301984 */ /* 0x0006680000000c00 */
[----:B------:R3:W1:Y:S02]  /*65f0*/  @P1 LDS.128 R40, [R77+UR48+0x200] ;  /* 0x000200304d281984 */ /* 0x0006640008000c00 */
.L_x_112:
[----:B------:R-:W-:Y:S05]  /*6600*/  BSYNC B1 ;  /* 0x0000000000017941 */ /* 0x000fea0003800000 */
.L_x_111:
[----:B-1----:R-:W-:Y:S04]  /*6610*/  SHF.R.U32.HI R5, RZ, 0x15, R34 ;  /* 0x00000015ff057819 */ /* 0x002fe80000011622 */
[----:B------:R-:W-:Y:S01]  /*6620*/  LOP3.LUT P1, RZ, R5, 0x3, R66, 0x48, !PT ;  /* 0x0000000305ff7812 */ /* 0x000fe20007824842 */
[----:B------:R-:W-:Y:S01]  /*6630*/  @!UPT UIADD3 URZ, UPT, UPT, URZ, URZ, URZ ;  /* 0x000000fffffff290 */ /* 0x000fe2000fffe0ff */
[----:B----4-:R-:W-:Y:S11]  /*6640*/  @P0 BRA `(.L_x_116) ;  /* 0x0000000000080947 */ /* 0x010ff60003800000 */
[----:B------:R-:W1:Y:S02]  /*6650*/  SYNCS.PHASECHK.TRANS64.TRYWAIT P0, [R74+URZ+0xe0], R3 ;  /* 0x0000e0034a0075a7 */ /* 0x000e6400080011ff */
[----:B-1----:R-:W-:Y:S05]  /*6660*/  @!P0 BRA `(.L_x_117) ;  /* 0x0000003000608947 */ /* 0x002fea0003800000 */
.L_x_116:
[----:B------:R-:W-:Y:S05]  /*6670*/  @!P1 BRA `(.L_x_118) ;  /* 0x0000000000409947 */ /* 0x000fea0003800000 */
[----:B------:R-:W4:Y:S01]  /*6680*/  LDCU.64 UR8, c[0x4][0x70] ;  /* 0x01000e00ff0877ac */ /* 0x000f220008000a00 */
[----:B-1----:R-:W-:Y:S01]  /*6690*/  MOV R3, 0x0 ;  /* 0x0000000000037802 */ /* 0x002fe20000000f00 */
[----:B------:R-:W-:Y:S02]  /*66a0*/  HFMA2 R12, -RZ, RZ, 0, 5.9604644775390625e-08 ;  /* 0x00000001ff0c7431 */ /* 0x000fe400000001ff */
[----:B------:R-:W-:Y:S02]  /*66b0*/  IMAD.MOV.U32 R8, RZ, RZ, 0x192 ;  /* 0x00000192ff087424 */ /* 0x000fe400078e00ff */
[----:B------:R-:W-:Y:S01]  /*66c0*/  IMAD.MOV.U32 R13, RZ, RZ, RZ ;  /* 0x000000ffff0d7224 */ /* 0x000fe200078e00ff */
[----:B------:R-:W1:Y:S01]  /*66d0*/  LDCU.64 UR6, c[0x4][0x78] ;  /* 0x01000f00ff0677ac */ /* 0x000e620008000a00 */
[----:B---3--:R-:W3:Y:S01]  /*66e0*/  LDC.64 R2, c[0x4][R3] ;  /* 0x0100000003027b82 */ /* 0x008ee20000000a00 */
[----:B------:R-:W5:Y:S01]  /*66f0*/  LDCU.64 UR4, c[0x4][0x10] ;  /* 0x01000200ff0477ac */ /* 0x000f620008000a00 */
[----:B----4-:R-:W-:Y:S01]  /*6700*/  MOV R5, UR9 ;  /* 0x0000000900057c02 */ /* 0x010fe20008000f00 */
[----:B------:R-:W-:Y:S01]  /*6710*/  IMAD.U32 R4, RZ, RZ, UR8 ;  /* 0x00000008ff047e24 */ /* 0x000fe2000f8e00ff */
[----:B-1----:R-:W-:Y:S01]  /*6720*/  MOV R7, UR7 ;  /* 0x0000000700077c02 */ /* 0x002fe20008000f00 */
[----:B------:R-:W-:Y:S01]  /*6730*/  IMAD.U32 R6, RZ, RZ, UR6 ;  /* 0x00000006ff067e24 */ /* 0x000fe2000f8e00ff */
[----:B-----5:R-:W-:Y:S01]  /*6740*/  MOV R11, UR5 ;  /* 0x00000005000b7c02 */ /* 0x020fe20008000f00 */
[----:B------:R-:W-:Y:S02]  /*6750*/  IMAD.U32 R10, RZ, RZ, UR4 ;  /* 0x00000004ff0a7e24 */ /* 0x000fe4000f8e00ff */
[----:B------:R-:W-:Y:S07]  /*6760*/  LEPC R20, `(.L_x_118) ;  /* 0x000000001014794e */ /* 0x000fee0000000000 */
[----:B--23--:R-:W-:Y:S05]  /*6770*/  CALL.ABS.NOINC R2 ;  /* 0x0000000002007343 */ /* 0x00cfea0003c00000 */
.L_x_118:
[----:B------:R-:W-:Y:S05]  /*6780*/  WARPSYNC.ALL ;  /* 0x0000000000007948 */ /* 0x000fea0003800000 */
[----:B------:R-:W-:Y:S01]  /*6790*/  R2UR UR4, R34 ;  /* 0x00000000220472ca */ /* 0x000fe200000e0000 */
[--C-:B------:R-:W-:Y:S01]  /*67a0*/  HADD2.F32 R20, -RZ, R40.reuse.H0_H0 ;  /* 0x20000028ff147230 */ /* 0x100fe20000004100 */
[----:B------:R-:W-:Y:S01]  /*67b0*/  MOV R81, 0x10 ;  /* 0x0000001000517802 */ /* 0x000fe20000000f00 */
[----:B------:R-:W-:Y:S01]  /*67c0*/  HADD2.F32 R21, -RZ, R40.H1_H1 ;  /* 0x30000028ff157230 */ /* 0x000fe20000004100 */
[----:B------:R-:W-:Y:S01]  /*67d0*/  LOP3.LUT P6, RZ, R65, 0x40, RZ, 0xc0, !PT ;  /* 0x0000004041ff7812 */ /* 0x000fe200078cc0ff */
[----:B------:R-:W-:Y:S01]  /*67e0*/  HADD2.F32 R36, -RZ, R41.H1_H1 ;  /* 0x30000029ff247230 */ /* 0x000fe20000004100 */
[----:B------:R-:W-:Y:S01]  /*67f0*/  ISETP.NE.AND P0, PT, R72, RZ, PT ;  /* 0x000000ff4800720c */ /* 0x000fe20003f05270 */
[----:B------:R-:W-:Y:S01]  /*6800*/  HADD2.F32 R37, -RZ, R43.H0_H0 ;  /* 0x2000002bff257230 */ /* 0x000fe20000004100 */
[----:B------:R-:W-:Y:S01]  /*6810*/  SEL R81, R81, 0xfffffff0, !P6 ;  /* 0xfffffff051517807 */ /* 0x000fe20007000000 */
[----:B------:R-:W-:Y:S03]  /*6820*/  BSSY.RECONVERGENT B0, `(.L_x_119) ;  /* 0x000004f000007945 */ /* 0x000fe60003800200 */
[----:B------:R-:W-:Y:S01]  /*6830*/  IADD3 R79, PT, PT, R82, R81, RZ ;  /* 0x00000051524f7210 */ /* 0x000fe20007ffe0ff */
[----:B------:R-:W2:Y:S02]  /*6840*/  LDTM.x16 R4, tmem[UR4] ;  /* 0x00000004000479ee */ /* 0x000ea40008240000 */
[C---:B--2---:R-:W-:Y:S01]  /*6850*/  FMUL R0, R32.reuse, R4 ;  /* 0x0000000420007220 */ /* 0x044fe20000400000 */
[C---:B---3--:R-:W-:Y:S01]  /*6860*/  FMUL R2, R32.reuse, R5 ;  /* 0x0000000520027220 */ /* 0x048fe20000400000 */
[C---:B-1----:R-:W-:Y:S01]  /*6870*/  FMUL R3, R32.reuse, R6 ;  /* 0x0000000620037220 */ /* 0x042fe20000400000 */
[C---:B------:R-:W-:Y:S01]  /*6880*/  FMUL R7, R32.reuse, R7 ;  /* 0x0000000720077220 */ /* 0x040fe20000400000 */
[C---:B------:R-:W-:Y:S01]  /*6890*/  FFMA R0, R35.reuse, R20, R0 ;  /* 0x0000001423007223 */ /* 0x040fe20000000000 */
[----:B------:R-:W-:Y:S02]  /*68a0*/  HADD2.F32 R20, -RZ, R41.H0_H0 ;  /* 0x20000029ff147230 */ /* 0x000fe40000004100 */
[C---:B------:R-:W-:Y:S01]  /*68b0*/  FFMA R2, R35.reuse, R21, R2 ;  /* 0x0000001523027223 */ /* 0x040fe20000000002 */
[--C-:B------:R-:W-:Y:S02]  /*68c0*/  HADD2.F32 R21, -RZ, R42.reuse.H0_H0 ;  /* 0x2000002aff157230 */ /* 0x100fe40000004100 */
[C---:B------:R-:W-:Y:S01]  /*68d0*/  FMUL R4, R32.reuse, R8 ;  /* 0x0000000820047220 */ /* 0x040fe20000400000 */
[C---:B------:R-:W-:Y:S01]  /*68e0*/  FMUL R5, R32.reuse, R9 ;  /* 0x0000000920057220 */ /* 0x040fe20000400000 */
[C---:B------:R-:W-:Y:S01]  /*68f0*/  FFMA R3, R35.reuse, R20, R3 ;  /* 0x0000001423037223 */ /* 0x040fe20000000003 */
[----:B------:R-:W-:Y:S02]  /*6900*/  HADD2.F32 R20, -RZ, R42.H1_H1 ;  /* 0x3000002aff147230 */ /* 0x000fe40000004100 */
[C---:B------:R-:W-:Y:S01]  /*6910*/  FFMA R7, R35.reuse, R36, R7 ;  /* 0x0000002423077223 */ /* 0x040fe20000000007 */
[C---:B------:R-:W-:Y:S01]  /*6920*/  FMUL R6, R32.reuse, R10 ;  /* 0x0000000a20067220 */ /* 0x040fe20000400000 */
[----:B------:R-:W-:Y:S02]  /*6930*/  HADD2.F32 R36, -RZ, R43.H1_H1 ;  /* 0x3000002bff247230 */ /* 0x000fe40000004100 */
[C---:B------:R-:W-:Y:S01]  /*6940*/  FMUL R11, R32.reuse, R11 ;  /* 0x0000000b200b7220 */ /* 0x040fe20000400000 */
[C---:B------:R-:W-:Y:S01]  /*6950*/  FFMA R4, R35.reuse, R21, R4 ;  /* 0x0000001523047223 */ /* 0x040fe20000000004 */
[C---:B------:R-:W-:Y:S01]  /*6960*/  FFMA R5, R35.reuse, R20, R5 ;  /* 0x0000001423057223 */ /* 0x040fe20000000005 */
[C---:B------:R-:W-:Y:S01]  /*6970*/  FFMA R6, R35.reuse, R37, R6 ;  /* 0x0000002523067223 */ /* 0x040fe20000000006 */
[--C-:B------:R-:W-:Y:S02]  /*6980*/  HADD2.F32 R20, -RZ, R48.reuse.H0_H0 ;  /* 0x20000030ff147230 */ /* 0x100fe40000004100 */
[C---:B------:R-:W-:Y:S01]  /*6990*/  FFMA R11, R35.reuse, R36, R11 ;  /* 0x00000024230b7223 */ /* 0x040fe2000000000b */
[C---:B------:R-:W-:Y:S01]  /*69a0*/  FMUL R8, R32.reuse, R12 ;  /* 0x0000000c20087220 */ /* 0x040fe20000400000 */
[----:B------:R-:W-:Y:S02]  /*69b0*/  HADD2.F32 R36, -RZ, R48.H1_H1 ;  /* 0x30000030ff247230 */ /* 0x000fe40000004100 */
[C---:B------:R-:W-:Y:S01]  /*69c0*/  FMUL R9, R32.reuse, R13 ;  /* 0x0000000d20097220 */ /* 0x040fe20000400000 */
[--C-:B------:R-:W-:Y:S02]  /*69d0*/  HADD2.F32 R21, -RZ, R49.reuse.H0_H0 ;  /* 0x20000031ff157230 */ /* 0x100fe40000004100 */
[C---:B------:R-:W-:Y:S01]  /*69e0*/  FMUL R10, R32.reuse, R14 ;  /* 0x0000000e200a7220 */ /* 0x040fe20000400000 */
[C---:B------:R-:W-:Y:S01]  /*69f0*/  FFMA R8, R35.reuse, R20, R8 ;  /* 0x0000001423087223 */ /* 0x040fe20000000008 */
[----:B------:R-:W-:Y:S02]  /*6a00*/  HADD2.F32 R20, -RZ, R49.H1_H1 ;  /* 0x30000031ff147230 */ /* 0x000fe40000004100 */
[C---:B------:R-:W-:Y:S01]  /*6a10*/  FFMA R9, R35.reuse, R36, R9 ;  /* 0x0000002423097223 */ /* 0x040fe20000000009 */
[C---:B------:R-:W-:Y:S01]  /*6a20*/  FMUL R15, R32.reuse, R15 ;  /* 0x0000000f200f7220 */ /* 0x040fe20000400000 */
[C---:B------:R-:W-:Y:S01]  /*6a30*/  FFMA R10, R35.reuse, R21, R10 ;  /* 0x00000015230a7223 */ /* 0x040fe2000000000a */
[--C-:B------:R-:W-:Y:S02]  /*6a40*/  HADD2.F32 R21, -RZ, R50.reuse.H0_H0 ;  /* 0x20000032ff157230 */ /* 0x100fe40000004100 */
[C---:B------:R-:W-:Y:S01]  /*6a50*/  FMUL R12, R32.reuse, R16 ;  /* 0x00000010200c7220 */ /* 0x040fe20000400000 */
[----:B------:R-:W-:Y:S02]  /*6a60*/  HADD2.F32 R36, -RZ, R50.H1_H1 ;  /* 0x30000032ff247230 */ /* 0x000fe40000004100 */
[C---:B------:R-:W-:Y:S01]  /*6a70*/  FFMA R15, R35.reuse, R20, R15 ;  /* 0x00000014230f7223 */ /* 0x040fe2000000000f */
[C---:B------:R-:W-:Y:S01]  /*6a80*/  FMUL R13, R32.reuse, R17 ;  /* 0x00000011200d7220 */ /* 0x040fe20000400000 */
[--C-:B------:R-:W-:Y:S02]  /*6a90*/  HADD2.F32 R37, -RZ, R51.reuse.H0_H0 ;  /* 0x20000033ff257230 */ /* 0x100fe40000004100 */
[C---:B------:R-:W-:Y:S01]  /*6aa0*/  FMUL R14, R32.reuse, R18 ;  /* 0x00000012200e7220 */ /* 0x040fe20000400000 */
[----:B------:R-:W-:Y:S02]  /*6ab0*/  HADD2.F32 R20, -RZ, R51.H1_H1 ;  /* 0x30000033ff147230 */ /* 0x000fe40000004100 */
[----:B------:R-:W-:Y:S01]  /*6ac0*/  FMUL R19, R32, R19 ;  /* 0x0000001320137220 */ /* 0x000fe20000400000 */
[----:B------:R-:W-:Y:S01]  /*6ad0*/  F2FP.F16.F32.PACK_AB R44, R2, R0 ;  /* 0x00000000022c723e */ /* 0x000fe200000000ff */
[----:B------:R-:W-:Y:S01]  /*6ae0*/  FFMA R12, R35, R21, R12 ;  /* 0x00000015230c7223 */ /* 0x000fe2000000000c */
[----:B------:R-:W-:Y:S01]  /*6af0*/  F2FP.F16.F32.PACK_AB R45, R7, R3 ;  /* 0x00000003072d723e */ /* 0x000fe200000000ff */
[----:B------:R-:W-:Y:S01]  /*6b00*/  FFMA R13, R35, R36, R13 ;  /* 0x00000024230d7223 */ /* 0x000fe2000000000d */
[----:B------:R-:W-:Y:S01]  /*6b10*/  F2FP.F16.F32.PACK_AB R46, R5, R4 ;  /* 0x00000004052e723e */ /* 0x000fe200000000ff */
[----:B------:R-:W-:Y:S01]  /*6b20*/  FFMA R14, R35, R37, R14 ;  /* 0x00000025230e7223 */ /* 0x000fe2000000000e */
[----:B------:R-:W-:Y:S01]  /*6b30*/  F2FP.F16.F32.PACK_AB R47, R11, R6 ;  /* 0x000000060b2f723e */ /* 0x000fe200000000ff */
[----:B------:R-:W-:Y:S01]  /*6b40*/  FFMA R19, R35, R20, R19 ;  /* 0x0000001423137223 */ /* 0x000fe20000000013 */
[----:B------:R-:W-:Y:S02]  /*6b50*/  F2FP.F16.F32.PACK_AB R84, R9, R8 ;  /* 0x000000080954723e */ /* 0x000fe400000000ff */
[----:B------:R-:W-:Y:S01]  /*6b60*/  F2FP.F16.F32.PACK_AB R85, R15, R10 ;  /* 0x0000000a0f55723e */ /* 0x000fe200000000ff */
[----:B------:R1:W-:Y:S01]  /*6b70*/  STS.128 [R77+UR48+0x200], R44 ;  /* 0x0002002c4d007988 */ /* 0x0003e20008000c30 */
[----:B------:R-:W-:Y:S02]  /*6b80*/  F2FP.F16.F32.PACK_AB R86, R13, R12 ;  /* 0x0000000c0d56723e */ /* 0x000fe400000000ff */
[----:B------:R-:W-:Y:S05]  /*6b90*/  F2FP.F16.F32.PACK_AB R87, R19, R14 ;  /* 0x0000000e1357723e */ /* 0x000fea00000000ff */
[----:B------:R1:W-:Y:S01]  /*6ba0*/  STS.128 [R79+0x200], R84 ;  /* 0x000200544f007388 */ /* 0x0003e20000000c00 */
[----:B------:R-:W-:Y:S01]  /*6bb0*/  @!PT LDS RZ, [RZ] ;  /* 0x00000000fffff984 */ /* 0x000fe20000000800 */
[----:B------:R-:W-:Y:S01]  /*6bc0*/  @!PT LDS RZ, [RZ] ;  /* 0x00000000fffff984 */ /* 0x000fe20000000800 */
[----:B------:R-:W-:Y:S01]  /*6bd0*/  @!PT LDS RZ, [RZ] ;  /* 0x00000000fffff984 */ /* 0x000fe20000000800 */
[----:B------:R-:W-:Y:S01]  /*6be0*/  @!PT LDS RZ, [RZ] ;  /* 0x00000000fffff984 */ /* 0x000fe20000000800 */
[----:B------:R2:W-:Y:S07]  /*6bf0*/  MEMBAR.ALL.CTA ;  /* 0x0000000000007992 */ /* 0x0005ee0000008000 */
[----:B--2---:R-:W2:Y:S02]  /*6c00*/  FENCE.VIEW.ASYNC.S ;  /* 0x00000000000073c6 */ /* 0x004ea40000000000 */
[----:B--2---:R-:W-:Y:S06]  /*6c10*/  BAR.SYNC.DEFER_BLOCKING 0x1, 0x80 ;  /* 0x0042000000007b1d */ /* 0x004fec0000010000 */
[----:B------:R-:W-:Y:S05]  /*6c20*/  @P0 BRA `(.L_x_120) ;  /* 0x0000000000380947 */ /* 0x000fea0003800000 */
[----:B------:R-:W-:Y:S02]  /*6c30*/  UIADD3 UR4, UPT, UPT, UR48, 0x200, URZ ;  /* 0x0000020030047890 */ /* 0x000fe4000fffe0ff */
[----:B------:R-:W-:Y:S01]  /*6c40*/  UIADD3 UR8, UP0, UPT, UR52, 0x680, URZ ;  /* 0x0000068034087890 */ /* 0x000fe2000ff1e0ff */
[----:B------:R-:W-:Y:S01]  /*6c50*/  UMOV UR43, UR36 ;  /* 0x00000024002b7c82 */ /* 0x000fe20008000000 */
[----:B------:R-:W-:Y:S02]  /*6c60*/  UIADD3 UR5, UPT, UPT, UR41, 0x40, URZ ;  /* 0x0000004029057890 */ /* 0x000fe4000fffe0ff */
[----:B------:R-:W-:Y:S01]  /*6c70*/  MOV R67, UR4 ;  /* 0x0000000400437c02 */ /* 0x000fe20008000f00 */
[----:B------:R-:W-:Y:S02]  /*6c80*/  UIADD3.X UR9, UPT, UPT, URZ, UR53, URZ, UP0, !UPT ;  /* 0x00000035ff097290 */ /* 0x000fe400087fe4ff */
[----:B------:R-:W-:Y:S01]  /*6c90*/  UIADD3 UR4, UPT, UPT, UR48, 0xa00, URZ ;  /* 0x00000a0030047890 */ /* 0x000fe2000fffe0ff */
[----:B------:R-:W-:Y:S01]  /*6ca0*/  R2UR UR40, R67 ;  /* 0x00000000432872ca */ /* 0x000fe200000e0000 */
[----:B------:R-:W-:Y:S01]  /*6cb0*/  UMOV UR6, UR42 ;  /* 0x0000002a00067c82 */ /* 0x000fe20008000000 */
[----:B------:R-:W-:Y:S11]  /*6cc0*/  UMOV UR7, UR36 ;  /* 0x0000002400077c82 */ /* 0x000ff60008000000 */
[----:B------:R2:W-:Y:S01]  /*6cd0*/  UTMASTG.3D [UR40], [UR8] ;  /* 0x00000028080073b5 */ /* 0x0005e20008010000 */
[----:B------:R2:W-:Y:S01]  /*6ce0*/  UTMASTG.3D [UR4], [UR8] ;  /* 0x00000004080073b5 */ /* 0x0005e20008010000 */
[----:B------:R0:W-:Y:S01]  /*6cf0*/  UTMACMDFLUSH ;  /* 0x00000000000079b7 */ /* 0x0001e20000000000 */
[----:B--2---:R-:W-:Y:S04]  /*6d00*/  DEPBAR.LE SB0, 0x1 ;  /* 0x000080400000791a */ /* 0x004fe80000000000 */
.L_x_120:
[----:B------:R-:W-:Y:S05]  /*6d10*/  BSYNC.RECONVERGENT B0 ;  /* 0x0000000000007941 */ /* 0x000fea0003800200 */
.L_x_119:
[----:B------:R-:W-:Y:S01]  /*6d20*/  BAR.SYNC.DEFER_BLOCKING 0x1, 0x80 ;  /* 0x0042000000007b1d */ /* 0x000fe20000010000 */
[----:B------:R-:W-:Y:S01]  /*6d30*/  ISETP.NE.AND P1, PT, R78, RZ, PT ;  /* 0x000000ff4e00720c */ /* 0x000fe20003f25270 */
[----:B------:R-:W-:Y:S01]  /*6d40*/  UISETP.NE.AND UP0, UPT, UR49, URZ, UPT ;  /* 0x000000ff3100728c */ /* 0x000fe2000bf05270 */
[----:B------:R-:W-:Y:S11]  /*6d50*/  LEA R3, R38, UR48, 0x3 ;  /* 0x0000003026037c11 */ /* 0x000ff6000f8e18ff */
[----:B------:R-:W-:Y:S01]  /*6d60*/  @P1 SHF.L.U32 R2, R71, 0x1f, RZ ;  /* 0x0000001f47021819 */ /* 0x000fe200000006ff */
[----:B------:R-:W-:Y:S06]  /*6d70*/  BRA.U !UP0, `(.L_x_121) ;  /* 0x0000000108247547 */ /* 0x000fec000b800000 */
[----:B------:R-:W-:Y:S01]  /*6d80*/  IMAD.U32 R5, RZ, RZ, UR51 ;  /* 0x00000033ff057e24 */ /* 0x000fe2000f8e00ff */
[----:B------:R-:W-:Y:S01]  /*6d90*/  MOV R0, UR37 ;  /* 0x0000002500007c02 */ /* 0x000fe20008000f00 */
[----:B------:R-:W-:Y:S03]  /*6da0*/  UIADD3 UR51, UPT, UPT, UR51, 0x1, URZ ;  /* 0x0000000133337890 */ /* 0x000fe6000fffe0ff */
[----:B------:R-:W-:Y:S01]  /*6db0*/  @P1 LEA R5, R5, UR48, 0x3 ;  /* 0x0000003005051c11 */ /* 0x000fe2000f8e18ff */
[----:B------:R-:W-:Y:S04]  /*6dc0*/  UISETP.NE.AND UP0, UPT, UR51, 0x4, UPT ;  /* 0x000000043300788c */ /* 0x000fe8000bf05270 */
[----:B------:R-:W-:Y:S01]  /*6dd0*/  @P1 VIADD R5, R5, 0x90 ;  /* 0x0000009005051836 */ /* 0x000fe20000000000 */
[----:B------:R-:W-:Y:S04]  /*6de0*/  USEL UR51, UR51, URZ, UP0 ;  /* 0x000000ff33337287 */ /* 0x000fe80008000000 */
[----:B------:R-:W-:Y:S04]  /*6df0*/  @P1 PRMT R0, R0, 0x654, R5 ;  /* 0x0000065400001816 */ /* 0x000fe80000000005 */
[----:B------:R2:W-:Y:S04]  /*6e00*/  @P1 SYNCS.ARRIVE.TRANS64.RED.A1T0 RZ, [R0+URZ], RZ ;  /* 0x000000ff00ff19a7 */ /* 0x0005e800081004ff */
.L_x_121:
[----:B------:R-:W3:Y:S01]  /*6e10*/  @P1 SYNCS.PHASECHK.TRANS64.TRYWAIT P0, [R3+URZ+0x70], R2 ;  /* 0x00007002030015a7 */ /* 0x000ee200080011ff */
[----:B------:R-:W-:Y:S01]  /*6e20*/  BSSY B1, `(.L_x_122) ;  /* 0x0000012000017945 */ /* 0x000fe20003800000 */
[----:B---3--:R-:W-:Y:S03]  /*6e30*/  @P1 SEL R39, RZ, 0x1, !P0 ;  /* 0x00000001ff271807 */ /* 0x008fe60004000000 */
[----:B------:R-:W-:Y:S05]  /*6e40*/  @!P1 BRA `(.L_x_123) ;  /* 0x00000000003c9947 */ /* 0x000fea0003800000 */
[----:B------:R-:W-:Y:S01]  /*6e50*/  ISETP.NE.AND P1, PT, R80, RZ, PT ;  /* 0x000000ff5000720c */ /* 0x000fe20003f25270 */
[----:B------:R-:W-:Y:S01]  /*6e60*/  BSSY B0, `(.L_x_124) ;  /* 0x0000009000007945 */ /* 0x000fe20003800000 */
[----:B------:R-:W-:Y:S11]  /*6e70*/  ISETP.NE.AND P0, PT, R39, RZ, PT ;  /* 0x000000ff2700720c */ /* 0x000ff60003f05270 */
[----:B------:R-:W-:Y:S05]  /*6e80*/  @P1 IMAD R4, R38, 0x1000, R77 ;  /* 0x0000100026041824 */ /* 0x000fea00078e024d */
[----:B------:R-:W-:Y:S05]  /*6e90*/  @P1 IADD3 R2, PT, PT, R4, UR48, RZ ;  /* 0x0000003004021c10 */ /* 0x000fea000fffe0ff */
[----:B------:R-:W-:Y:S01]  /*6ea0*/  @P1 IMAD.IADD R2, R81, 0x1, R2 ;  /* 0x0000000151021824 */ /* 0x000fe200078e0202 */
[----:B------:R-:W-:Y:S06]  /*6eb0*/  @P0 BRA `(.L_x_125) ;  /* 0x00000000000c0947 */ /* 0x000fec0003800000 */
[----:B--2---:R-:W-:Y:S04]  /*6ec0*/  SHF.L.U32 R0, R71, 0x1f, RZ ;  /* 0x0000001f47007819 */ /* 0x004fe800000006ff */
[----:B------:R-:W2:Y:S02]  /*6ed0*/  SYNCS.PHASECHK.TRANS64.TRYWAIT P0, [R3+URZ+0x70], R0 ;  /* 0x00007000030075a7 */ /* 0x000ea400080011ff */
[----:B--2---:R-:W-:Y:S05]  /*6ee0*/  @!P0 BRA `(.L_x_126) ;  /* 0x0000002800548947 */ /* 0x004fea0003800000 */
.L_x_125:
[----:B------:R-:W-:Y:S05]  /*6ef0*/  BSYNC B0 ;  /* 0x0000000000007941 */ /* 0x000fea0003800000 */
.L_x_124:
[----:B------:R-:W-:Y:S02]  /*6f00*/  ISETP.NE.AND P0, PT, R80, RZ, PT ;  /* 0x000000ff5000720c */ /* 0x000fe40003f05270 */
[----:B------:R-:W-:Y:S11]  /*6f10*/  IADD3 R38, PT, PT, R38, 0x1, RZ ;  /* 0x0000000126267810 */ /* 0x000ff60007ffe0ff */
[----:B------:R3:W4:Y:S04]  /*6f20*/  @P0 LDS.128 R40, [R4+UR48+0x200] ;  /* 0x0002003004280984 */ /* 0x0007280008000c00 */
[----:B------:R3:W1:Y:S02]  /*6f30*/  @P0 LDS.128 R48, [R2+0x200] ;  /* 0x0002000002300984 */ /* 0x0006640000000c00 */
.L_x_123:
[----:B------:R-:W-:Y:S05]  /*6f40*/  BSYNC B1 ;  /* 0x0000000000017941 */ /* 0x000fea0003800000 */
.L_x_122:
[----:B--2---:R-:W-:Y:S05]  /*6f50*/  VIADD R3, R34, 0x10 ;  /* 0x0000001022037836 */ /* 0x004fea0000000000 */
[----:B------:R-:W-:Y:S04]  /*6f60*/  SHF.R.U32.HI R3, RZ, 0x15, R3 ;  /* 0x00000015ff037819 */ /* 0x000fe80000011603 */
[----:B------:R-:W-:Y:S11]  /*6f70*/  LOP3.LUT P0, RZ, R3, 0x3, R66, 0x48, !PT ;  /* 0x0000000303ff7812 */ /* 0x000ff60007804842 */
[----:B------:R-:W-:Y:S02]  /*6f80*/  @!UPT UIADD3 URZ, UPT, UPT, URZ, URZ, URZ ;  /* 0x000000fffffff290 */ /* 0x000fe4000fffe0ff */
[----:B------:R-:W-:Y:S05]  /*6f90*/  @!P0 BRA `(.L_x_127) ;  /* 0x0000000000408947 */ /* 0x000fea0003800000 */
[----:B------:R-:W2:Y:S01]  /*6fa0*/  LDCU.64 UR8, c[0x4][0x70] ;  /* 0x01000e00ff0877ac */ /* 0x000ea20008000a00 */
[----:B------:R-:W-:Y:S01]  /*6fb0*/  MOV R3, 0x0 ;  /* 0x0000000000037802 */ /* 0x000fe20000000f00 */
[----:B------:R-:W-:Y:S02]  /*6fc0*/  HFMA2 R12, -RZ, RZ, 0, 5.9604644775390625e-08 ;  /* 0x00000001ff0c7431 */ /* 0x000fe400000001ff */
[----:B------:R-:W-:Y:S02]  /*6fd0*/  IMAD.MOV.U32 R8, RZ, RZ, 0x192 ;  /* 0x00000192ff087424 */ /* 0x000fe400078e00ff */
[----:B------:R-:W-:Y:S01]  /*6fe0*/  IMAD.MOV.U32 R13, RZ, RZ, RZ ;  /* 0x000000ffff0d7224 */ /* 0x000fe200078e00ff */
[----:B------:R-:W5:Y:S01]  /*6ff0*/  LDCU.64 UR6, c[0x4][0x78] ;  /* 0x01000f00ff0677ac */ /* 0x000f620008000a00 */
[----:B---3--:R-:W3:Y:S01]  /*7000*/  LDC.64 R2, c[0x4][R3] ;  /* 0x0100000003027b82 */ /* 0x008ee20000000a00 */
[----:B------:R-:W4:Y:S01]  /*7010*/  LDCU.64 UR4, c[0x4][0x10] ;  /* 0x01000200ff0477ac */ /* 0x000f220008000a00 */
[----:B--2---:R-:W-:Y:S01]  /*7020*/  MOV R5, UR9 ;  /* 0x0000000900057c02 */ /* 0x004fe20008000f00 */
[----:B------:R-:W-:Y:S01]  /*7030*/  IMAD.U32 R4, RZ, RZ, UR8 ;  /* 0x00000008ff047e24 */ /* 0x000fe2000f8e00ff */
[----:B-----5:R-:W-:Y:S01]  /*7040*/  MOV R7, UR7 ;  /* 0x0000000700077c02 */ /* 0x020fe20008000f00 */
[----:B------:R-:W-:Y:S01]  /*7050*/  IMAD.U32 R6, RZ, RZ, UR6 ;  /* 0x00000006ff067e24 */ /* 0x000fe2000f8e00ff */
[----:B----4-:R-:W-:Y:S01]  /*7060*/  MOV R11, UR5 ;  /* 0x00000005000b7c02 */ /* 0x010fe20008000f00 */
[----:B------:R-:W-:Y:S02]  /*7070*/  IMAD.U32 R10, RZ, RZ, UR4 ;  /* 0x00000004ff0a7e24 */ /* 0x000fe4000f8e00ff */
[----:B------:R-:W-:Y:S07]  /*7080*/  LEPC R20, `(.L_x_127) ;  /* 0x000000001014794e */ /* 0x000fee0000000000 */
[----:B-1-3--:R-:W-:Y:S05]  /*7090*/  CALL.ABS.NOINC R2 ;  /* 0x0000000002007343 */ /* 0x00afea0003c00000 */
.L_x_127:
[----:B------:R-:W-:Y:S01]  /*70a0*/  ISETP.NE.AND P6, PT, R78, RZ, PT ;  /* 0x000000ff4e00720c */ /* 0x000fe20003fc5270 */
[----:B------:R-:W-:Y:S05]  /*70b0*/  WARPSYNC.ALL ;  /* 0x0000000000007948 */ /* 0x000fea0003800000 */
[----:B------:R-:W-:Y:S01]  /*70c0*/  R2UR UR4, R34 ;  /* 0x00000000220472ca */ /* 0x000fe200000e0000 */
[--C-:B----4-:R-:W-:Y:S01]  /*70d0*/  HADD2.F32 R20, -RZ, R40.reuse.H0_H0 ;  /* 0x20000028ff147230 */ /* 0x110fe20000004100 */
[----:B------:R-:W-:Y:S01]  /*70e0*/  ISETP.NE.AND P0, PT, R72, RZ, PT ;  /* 0x000000ff4800720c */ /* 0x000fe20003f05270 */
[----:B------:R-:W-:Y:S01]  /*70f0*/  HADD2.F32 R21, -RZ, R40.H1_H1 ;  /* 0x30000028ff157230 */ /* 0x000fe20000004100 */
[----:B------:R-:W-:Y:S01]  /*7100*/  MOV R82, UR51 ;  /* 0x0000003300527c02 */ /* 0x000fe20008000f00 */
[--C-:B------:R-:W-:Y:S01]  /*7110*/  HADD2.F32 R36, -RZ, R41.reuse.H1_H1 ;  /* 0x30000029ff247230 */ /* 0x100fe20000004100 */
[----:B------:R-:W-:Y:S01]  /*7120*/  MOV R83, UR37 ;  /* 0x0000002500537c02 */ /* 0x000fe20008000f00 */
[----:B-1----:R-:W-:Y:S01]  /*7130*/  HADD2.F32 R37, -RZ, R48.H0_H0 ;  /* 0x20000030ff257230 */ /* 0x002fe20000004100 */
[----:B------:R-:W-:Y:S01]  /*7140*/  @P6 LEA R82, R82, UR48, 0x3 ;  /* 0x0000003052526c11 */ /* 0x000fe2000f8e18ff */
[----:B------:R-:W-:Y:S01]  /*7150*/  BSSY.RECONVERGENT B0, `(.L_x_128) ;  /* 0x0000052000007945 */ /* 0x000fe20003800200 */
[----:B------:R-:W-:Y:S02]  /*7160*/  @P6 SHF.L.U32 R88, R71, 0x1f, RZ ;  /* 0x0000001f47586819 */ /* 0x000fe400000006ff */
[----:B------:R-:W-:Y:S01]  /*7170*/  @P6 IADD3 R82, PT, PT, R82, 0x90, RZ ;  /* 0x0000009052526810 */ /* 0x000fe20007ffe0ff */
[----:B---3--:R-:W1:Y:S03]  /*7180*/  LDTM.x16 R4, tmem[UR4+0x10] ;  /* 0x00001004000479ee */ /* 0x008e660008240000 */
[----:B------:R-:W-:Y:S02]  /*7190*/  @P6 PRMT R82, R83, 0x654, R82 ;  /* 0x0000065453526816 */ /* 0x000fe40000000052 */
[----:B------:R-:W-:Y:S01]  /*71a0*/  LEA R83, R38, UR48, 0x3 ;  /* 0x0000003026537c11 */ /* 0x000fe2000f8e18ff */
[C---:B-1----:R-:W-:Y:S01]  /*71b0*/  FMUL R0, R32.reuse, R4 ;  /* 0x0000000420007220 */ /* 0x042fe20000400000 */
[C---:B------:R-:W-:Y:S01]  /*71c0*/  FMUL R2, R32.reuse, R5 ;  /* 0x0000000520027220 */ /* 0x040fe20000400000 */
[C---:B------:R-:W-:Y:S01]  /*71d0*/  FMUL R3, R32.reuse, R6 ;  /* 0x0000000620037220 */ /* 0x040fe20000400000 */
[C---:B------:R-:W-:Y:S01]  /*71e0*/  FMUL R7, R32.reuse, R7 ;  /* 0x0000000720077220 */ /* 0x040fe20000400000 */
[C---:B------:R-:W-:Y:S01]  /*71f0*/  FFMA R0, R35.reuse, R20, R0 ;  /* 0x0000001423007223 */ /* 0x040fe20000000000 */
[----:B------:R-:W-:Y:S02]  /*7200*/  HADD2.F32 R20, -RZ, R41.H0_H0 ;  /* 0x20000029ff147230 */ /* 0x000fe40000004100 */
[C---:B------:R-:W-:Y:S01]  /*7210*/  FFMA R2, R35.reuse, R21, R2 ;  /* 0x0000001523027223 */ /* 0x040fe20000000002 */
[C---:B------:R-:W-:Y:S01]  /*7220*/  FMUL R4, R32.reuse, R8 ;  /* 0x0000000820047220 */ /* 0x040fe20000400000 */
[C---:B------:R-:W-:Y:S01]  /*7230*/  FMUL R5, R32.reuse, R9 ;  /* 0x0000000920057220 */ /* 0x040fe20000400000 */
[--C-:B------:R-:W-:Y:S02]  /*7240*/  HADD2.F32 R21, -RZ, R43.reuse.H0_H0 ;  /* 0x2000002bff157230 */ /* 0x100fe40000004100 */
[C---:B------:R-:W-:Y:S01]  /*7250*/  FFMA R3, R35.reuse, R20, R3 ;  /* 0x0000001423037223 */ /* 0x040fe20000000003 */
[--C-:B------:R-:W-:Y:S02]  /*7260*/  HADD2.F32 R20, -RZ, R42.reuse.H0_H0 ;  /* 0x2000002aff147230 */ /* 0x100fe40000004100 */
[C---:B------:R-:W-:Y:S01]  /*7270*/  FFMA R7, R35.reuse, R36, R7 ;  /* 0x0000002423077223 */ /* 0x040fe20000000007 */
[C---:B------:R-:W-:Y:S01]  /*7280*/  FMUL R6, R32.reuse, R10 ;  /* 0x0000000a20067220 */ /* 0x040fe20000400000 */
[----:B------:R-:W-:Y:S02]  /*7290*/  HADD2.F32 R36, -RZ, R43.H1_H1 ;  /* 0x3000002bff247230 */ /* 0x000fe40000004100 */
[C---:B------:R-:W-:Y:S01]  /*72a0*/  FMUL R11, R32.reuse, R11 ;  /* 0x0000000b200b7220 */ /* 0x040fe20000400000 */
[C---:B------:R-:W-:Y:S01]  /*72b0*/  FFMA R4, R35.reuse, R20, R4 ;  /* 0x0000001423047223 */ /* 0x040fe20000000004 */
[----:B------:R-:W-:Y:S02]  /*72c0*/  HADD2.F32 R20, -RZ, R42.H1_H1 ;  /* 0x3000002aff147230 */ /* 0x000fe40000004100 */
[C---:B------:R-:W-:Y:S01]  /*72d0*/  FMUL R8, R32.reuse, R12 ;  /* 0x0000000c20087220 */ /* 0x040fe20000400000 */
[C---:B------:R-:W-:Y:S01]  /*72e0*/  FMUL R9, R32.reuse, R13 ;  /* 0x0000000d20097220 */ /* 0x040fe20000400000 */
[C---:B------:R-:W-:Y:S01]  /*72f0*/  FMUL R10, R32.reuse, R14 ;  /* 0x0000000e200a7220 */ /* 0x040fe20000400000 */
[C---:B------:R-:W-:Y:S01]  /*7300*/  FMUL R15, R32.reuse, R15 ;  /* 0x0000000f200f7220 */ /* 0x040fe20000400000 */
[C---:B------:R-:W-:Y:S01]  /*7310*/  FFMA R5, R35.reuse, R20, R5 ;  /* 0x0000001423057223 */ /* 0x040fe20000000005 */
[----:B------:R-:W-:Y:S02]  /*7320*/  HADD2.F32 R20, -RZ, R48.H1_H1 ;  /* 0x30000030ff147230 */ /* 0x000fe40000004100 */
[C---:B------:R-:W-:Y:S01]  /*7330*/  FFMA R6, R35.reuse, R21, R6 ;  /* 0x0000001523067223 */ /* 0x040fe20000000006 */
[C---:B------:R-:W-:Y:S01]  /*7340*/  FFMA R11, R35.reuse, R36, R11 ;  /* 0x00000024230b7223 */ /* 0x040fe2000000000b */
[C---:B------:R-:W-:Y:S01]  /*7350*/  FFMA R8, R35.reuse, R37, R8 ;  /* 0x0000002523087223 */ /* 0x040fe20000000008 */
[--C-:B------:R-:W-:Y:S02]  /*7360*/  HADD2.F32 R21, -RZ, R49.reuse.H0_H0 ;  /* 0x20000031ff157230 */ /* 0x100fe40000004100 */
[C---:B------:R-:W-:Y:S01]  /*7370*/  FFMA R9, R35.reuse, R20, R9 ;  /* 0x0000001423097223 */ /* 0x040fe20000000009 */
[----:B------:R-:W-:Y:S02]  /*7380*/  HADD2.F32 R20, -RZ, R49.H1_H1 ;  /* 0x30000031ff147230 */ /* 0x000fe40000004100 */
[C---:B------:R-:W-:Y:S01]  /*7390*/  FMUL R12, R32.reuse, R16 ;  /* 0x00000010200c7220 */ /* 0x040fe20000400000 */
[C---:B------:R-:W-:Y:S01]  /*73a0*/  FMUL R13, R32.reuse, R17 ;  /* 0x00000011200d7220 */ /* 0x040fe20000400000 */
[C---:B------:R-:W-:Y:S01]  /*73b0*/  FFMA R10, R35.reuse, R21, R10 ;  /* 0x00000015230a7223 */ /* 0x040fe2000000000a */
[--C-:B------:R-:W-:Y:S02]  /*73c0*/  HADD2.F32 R21, -RZ, R50.reuse.H0_H0 ;  /* 0x20000032ff157230 */ /* 0x100fe40000004100 */
[C---:B------:R-:W-:Y:S01]  /*73d0*/  FFMA R15, R35.reuse, R20, R15 ;  /* 0x00000014230f7223 */ /* 0x040fe2000000000f */
[----:B------:R-:W-:Y:S02]  /*73e0*/  HADD2.F32 R20, -RZ, R50.H1_H1 ;  /* 0x30000032ff147230 */ /* 0x000fe40000004100 */
[C---:B------:R-:W-:Y:S01]  /*73f0*/  FMUL R14, R32.reuse, R18 ;  /* 0x00000012200e7220 */ /* 0x040fe20000400000 */
[--C-:B------:R-:W-:Y:S02]  /*7400*/  HADD2.F32 R37, -RZ, R51.reuse.H0_H0 ;  /* 0x20000033ff257230 */ /* 0x100fe40000004100 */
[----:B------:R-:W-:Y:S01]  /*7410*/  FMUL R19, R32, R19 ;  /* 0x0000001320137220 */ /* 0x000fe20000400000 */
[----:B------:R-:W-:Y:S01]  /*7420*/  HADD2.F32 R36, -RZ, R51.H1_H1 ;  /* 0x30000033ff247230 */ /* 0x000fe20000004100 */
        /* <DEDUP_REMOVED lines=22> */
[----:B------:R-:W-:Y:S02]  /*7590*/  UIADD3 UR12, UP0, UPT, UR52, 0x680, URZ ;  /* 0x00000680340c7890 */ /* 0x000fe4000ff1e0ff */
[----:B------:R-:W-:Y:S02]  /*75a0*/  UIADD3 UR9, UPT, UPT, UR41, 0x10, URZ ;  /* 0x0000001029097890 */ /* 0x000fe4000fffe0ff */
[----:B------:R-:W-:Y:S02]  /*75b0*/  UIADD3 UR8, UPT, UPT, UR48, 0x1200, URZ ;  /* 0x0000120030087890 */ /* 0x000fe4000fffe0ff */
[----:B------:R-:W-:Y:S01]  /*75c0*/  UIADD3.X UR13, UPT, UPT, URZ, UR53, URZ, UP0, !UPT ;  /* 0x00000035ff0d7290 */ /* 0x000fe200087fe4ff */
[----:B------:R-:W-:Y:S01]  /*75d0*/  UMOV UR10, UR42 ;  /* 0x0000002a000a7c82 */ /* 0x000fe20008000000 */
[----:B------:R-:W-:Y:S01]  /*75e0*/  UMOV UR11, UR36 ;  /* 0x00000024000b7c82 */ /* 0x000fe20008000000 */
[----:B------:R-:W-:Y:S02]  /*75f0*/  UIADD3 UR5, UPT, UPT, UR41, 0x50, URZ ;  /* 0x0000005029057890 */ /* 0x000fe4000fffe0ff */
[----:B------:R-:W-:Y:S01]  /*7600*/  UIADD3 UR4, UPT, UPT, UR48, 0x1a00, URZ ;  /* 0x00001a0030047890 */ /* 0x000fe2000fffe0ff */
[----:B------:R-:W-:Y:S03]  /*7610*/  UMOV UR6, UR42 ;  /* 0x0000002a00067c82 */ /* 0x000fe60008000000 */
[----:B------:R2:W-:Y:S01]  /*7620*/  UTMASTG.3D [UR8], [UR12] ;  /* 0x000000080c0073b5 */ /* 0x0005e20008010000 */
[----:B------:R-:W-:Y:S04]  /*7630*/  UMOV UR7, UR36 ;  /* 0x0000002400077c82 */ /* 0x000fe80008000000 */
[----:B------:R2:W-:Y:S01]  /*7640*/  UTMASTG.3D [UR4], [UR12] ;  /* 0x000000040c0073b5 */ /* 0x0005e20008010000 */
[----:B------:R0:W-:Y:S01]  /*7650*/  UTMACMDFLUSH ;  /* 0x00000000000079b7 */ /* 0x0001e20000000000 */
[----:B--2---:R-:W-:Y:S04]  /*7660*/  DEPBAR.LE SB0, 0x1 ;  /* 0x000080400000791a */ /* 0x004fe80000000000 */
.L_x_129:
[----:B------:R-:W-:Y:S05]  /*7670*/  BSYNC.RECONVERGENT B0 ;  /* 0x0000000000007941 */ /* 0x000fea0003800200 */
.L_x_128:
[----:B------:R-:W-:Y:S01]  /*7680*/  BAR.SYNC.DEFER_BLOCKING 0x1, 0x80 ;  /* 0x0042000000007b1d */ /* 0x000fe20000010000 */
[----:B------:R-:W-:Y:S04]  /*7690*/  UIADD3 UR40, UPT, UPT, UR51, 0x1, URZ ;  /* 0x0000000133287890 */ /* 0x000fe8000fffe0ff */
[----:B------:R-:W-:Y:S04]  /*76a0*/  UISETP.NE.AND UP0, UPT, UR40, 0x4, UPT ;  /* 0x000000042800788c */ /* 0x000fe8000bf05270 */
[----:B------:R-:W-:Y:S01]  /*76b0*/  USEL UR40, UR40, URZ, UP0 ;  /* 0x000000ff28287287 */ /* 0x000fe20008000000 */
[----:B------:R2:W-:Y:S01]  /*76c0*/  @P6 SYNCS.ARRIVE.TRANS64.RED.A1T0 RZ, [R82+URZ], RZ ;  /* 0x000000ff52ff69a7 */ /* 0x0005e200081004ff */
[----:B------:R-:W-:Y:S01]  /*76d0*/  BSSY B1, `(.L_x_130) ;  /* 0x0000013000017945 */ /* 0x000fe20003800000 */
[----:B------:R-:W3:Y:S02]  /*76e0*/  @P6 SYNCS.PHASECHK.TRANS64.TRYWAIT P0, [R83+URZ+0x70], R88 ;  /* 0x00007058530065a7 */ /* 0x000ee400080011ff */
[----:B---3--:R-:W-:Y:S01]  /*76f0*/  @P6 SEL R39, RZ, 0x1, !P0 ;  /* 0x00000001ff276807 */ /* 0x008fe20004000000 */
[----:B--2---:R-:W-:Y:S06]  /*7700*/  @!P6 BRA `(.L_x_131) ;  /* 0x00000000003ce947 */ /* 0x004fec0003800000 */
[----:B------:R-:W-:Y:S01]  /*7710*/  ISETP.NE.AND P1, PT, R80, RZ, PT ;  /* 0x000000ff5000720c */ /* 0x000fe20003f25270 */
[----:B------:R-:W-:Y:S01]  /*7720*/  BSSY B0, `(.L_x_132) ;  /* 0x0000009000007945 */ /* 0x000fe20003800000 */
[----:B------:R-:W-:Y:S11]  /*7730*/  ISETP.NE.AND P0, PT, R39, RZ, PT ;  /* 0x000000ff2700720c */ /* 0x000ff60003f05270 */
[----:B------:R-:W-:Y:S05]  /*7740*/  @P1 IMAD R2, R38, 0x1000, R77 ;  /* 0x0000100026021824 */ /* 0x000fea00078e024d */
[----:B------:R-:W-:Y:S05]  /*7750*/  @P1 IADD3 R0, PT, PT, R2, UR48, RZ ;  /* 0x0000003002001c10 */ /* 0x000fea000fffe0ff */
[----:B------:R-:W-:Y:S01]  /*7760*/  @P1 IMAD.IADD R0, R81, 0x1, R0 ;  /* 0x0000000151001824 */ /* 0x000fe200078e0200 */
[----:B------:R-:W-:Y:S06]  /*7770*/  @P0 BRA `(.L_x_133) ;  /* 0x00000000000c0947 */ /* 0x000fec0003800000 */
[----:B------:R-:W-:Y:S04]  /*7780*/  SHF.L.U32 R4, R71, 0x1f, RZ ;  /* 0x0000001f47047819 */ /* 0x000fe800000006ff */
[----:B------:R-:W2:Y:S02]  /*7790*/  SYNCS.PHASECHK.TRANS64.TRYWAIT P0, [R83+URZ+0x70], R4 ;  /* 0x00007004530075a7 */ /* 0x000ea400080011ff */
[----:B--2---:R-:W-:Y:S05]  /*77a0*/  @!P0 BRA `(.L_x_134) ;  /* 0x0000002000388947 */ /* 0x004fea0003800000 */
.L_x_133:
[----:B------:R-:W-:Y:S05]  /*77b0*/  BSYNC B0 ;  /* 0x0000000000007941 */ /* 0x000fea0003800000 */
.L_x_132:
[----:B------:R-:W-:Y:S02]  /*77c0*/  ISETP.NE.AND P0, PT, R80, RZ, PT ;  /* 0x000000ff5000720c */ /* 0x000fe40003f05270 */
[----:B------:R-:W-:Y:S11]  /*77d0*/  IADD3 R38, PT, PT, R38, 0x1, RZ ;  /* 0x0000000126267810 */ /* 0x000ff60007ffe0ff */
[----:B------:R3:W4:Y:S04]  /*77e0*/  @P0 LDS.128 R40, [R2+UR48+0x200] ;  /* 0x0002003002280984 */ /* 0x0007280008000c00 */
[----:B------:R3:W1:Y:S02]  /*77f0*/  @P0 LDS.128 R48, [R0+0x200] ;  /* 0x0002000000300984 */ /* 0x0006640000000c00 */
.L_x_131:
[----:B------:R-:W-:Y:S05]  /*7800*/  BSYNC B1 ;  /* 0x0000000000017941 */ /* 0x000fea0003800000 */
.L_x_130:
[----:B------:R-:W-:Y:S05]  /*7810*/  VIADD R3, R34, 0x20 ;  /* 0x0000002022037836 */ /* 0x000fea0000000000 */
[----:B------:R-:W-:Y:S04]  /*7820*/  SHF.R.U32.HI R3, RZ, 0x15, R3 ;  /* 0x00000015ff037819 */ /* 0x000fe80000011603 */
[----:B------:R-:W-:Y:S11]  /*7830*/  LOP3.LUT P0, RZ, R3, 0x3, R66, 0x48, !PT ;  /* 0x0000000303ff7812 */ /* 0x000ff60007804842 */
[----:B------:R-:W-:Y:S02]  /*7840*/  @!UPT UIADD3 URZ, UPT, UPT, URZ, URZ, URZ ;  /* 0x000000fffffff290 */ /* 0x000fe4000fffe0ff */
[----:B------:R-:W-:Y:S05]  /*7850*/  @!P0 BRA `(.L_x_135) ;  /* 0x0000000000408947 */ /* 0x000fea0003800000 */
[----:B------:R-:W5:Y:S01]  /*7860*/  LDCU.64 UR8, c[0x4][0x70] ;  /* 0x01000e00ff0877ac */ /* 0x000f620008000a00 */
[----:B------:R-:W-:Y:S01]  /*7870*/  MOV R3, 0x0 ;  /* 0x0000000000037802 */ /* 0x000fe20000000f00 */
[----:B------:R-:W-:Y:S02]  /*7880*/  HFMA2 R12, -RZ, RZ, 0, 5.9604644775390625e-08 ;  /* 0x00000001ff0c7431 */ /* 0x000fe400000001ff */
[----:B------:R-:W-:Y:S02]  /*7890*/  IMAD.MOV.U32 R8, RZ, RZ, 0x192 ;  /* 0x00000192ff087424 */ /* 0x000fe400078e00ff */
[----:B------:R-:W-:Y:S01]  /*78a0*/  IMAD.MOV.U32 R13, RZ, RZ, RZ ;  /* 0x000000ffff0d7224 */ /* 0x000fe200078e00ff */
[----:B------:R-:W4:Y:S01]  /*78b0*/  LDCU.64 UR6, c[0x4][0x78] ;  /* 0x01000f00ff0677ac */ /* 0x000f220008000a00 */
[----:B---3--:R-:W3:Y:S01]  /*78c0*/  LDC.64 R2, c[0x4][R3] ;  /* 0x0100000003027b82 */ /* 0x008ee20000000a00 */
[----:B------:R-:W1:Y:S01]  /*78d0*/  LDCU.64 UR4, c[0x4][0x10] ;  /* 0x01000200ff0477ac */ /* 0x000e620008000a00 */
[----:B-----5:R-:W-:Y:S01]  /*78e0*/  MOV R5, UR9 ;  /* 0x0000000900057c02 */ /* 0x020fe20008000f00 */
[----:B--2---:R-:W-:Y:S01]  /*78f0*/  IMAD.U32 R4, RZ, RZ, UR8 ;  /* 0x00000008ff047e24 */ /* 0x004fe2000f8e00ff */
[----:B----4-:R-:W-:Y:S01]  /*7900*/  MOV R7, UR7 ;  /* 0x0000000700077c02 */ /* 0x010fe20008000f00 */
[----:B------:R-:W-:Y:S01]  /*7910*/  IMAD.U32 R6, RZ, RZ, UR6 ;  /* 0x00000006ff067e24 */ /* 0x000fe2000f8e00ff */
[----:B-1----:R-:W-:Y:S01]  /*7920*/  MOV R11, UR5 ;  /* 0x00000005000b7c02 */ /* 0x002fe20008000f00 */
[----:B------:R-:W-:Y:S02]  /*7930*/  IMAD.U32 R10, RZ, RZ, UR4 ;  /* 0x00000004ff0a7e24 */ /* 0x000fe4000f8e00ff */
[----:B------:R-:W-:Y:S07]  /*7940*/  LEPC R20, `(.L_x_135) ;  /* 0x000000001014794e */ /* 0x000fee0000000000 */
[----:B---3--:R-:W-:Y:S05]  /*7950*/  CALL.ABS.NOINC R2 ;  /* 0x0000000002007343 */ /* 0x008fea0003c00000 */
.L_x_135:
        /* <DEDUP_REMOVED lines=8> */
[----:B--2---:R-:W-:Y:S01]  /*79e0*/  MOV R83, UR37 ;  /* 0x0000002500537c02 */ /* 0x004fe20008000f00 */
[----:B-1----:R-:W-:Y:S01]  /*79f0*/  HADD2.F32 R37, -RZ, R48.H0_H0 ;  /* 0x20000030ff257230 */ /* 0x002fe20000004100 */
[----:B------:R-:W-:Y:S01]  /*7a00*/  @P6 LEA R82, R82, UR48, 0x3 ;  /* 0x0000003052526c11 */ /* 0x000fe2000f8e18ff */
[----:B------:R-:W-:Y:S01]  /*7a10*/  BSSY.RECONVERGENT B0, `(.L_x_136) ;  /* 0x0000052000007945 */ /* 0x000fe20003800200 */
[----:B------:R-:W-:Y:S02]  /*7a20*/  LEA R88, R38, UR48, 0x3 ;  /* 0x0000003026587c11 */ /* 0x000fe4000f8e18ff */
[----:B------:R-:W-:Y:S01]  /*7a30*/  @P6 IADD3 R82, PT, PT, R82, 0x90, RZ ;  /* 0x0000009052526810 */ /* 0x000fe20007ffe0ff */
[----:B------:R-:W3:Y:S03]  /*7a40*/  LDTM.x16 R4, tmem[UR4+0x20] ;  /* 0x00002004000479ee */ /* 0x000ee60008240000 */
[----:B------:R-:W-:Y:S02]  /*7a50*/  @P6 PRMT R82, R83, 0x654, R82 ;  /* 0x0000065453526816 */ /* 0x000fe40000000052 */
[----:B------:R-:W-:Y:S01]  /*7a60*/  @P6 SHF.L.U32 R83, R71, 0x1f, RZ ;  /* 0x0000001f47536819 */ /* 0x000fe200000006ff */
[C---:B---3--:R-:W-:Y:S01]  /*7a70*/  FMUL R0, R32.reuse, R4 ;  /* 0x0000000420007220 */ /* 0x048fe20000400000 */
        /* <DEDUP_REMOVED lines=75> */
.L_x_137:
[----:B------:R-:W-:Y:S05]  /*7f30*/  BSYNC.RECONVERGENT B0 ;  /* 0x0000000000007941 */ /* 0x000fea0003800200 */
.L_x_136:
        /* <DEDUP_REMOVED lines=19> */
.L_x_141:
[----:B------:R-:W-:Y:S05]  /*8070*/  BSYNC B0 ;  /* 0x0000000000007941 */ /* 0x000fea0003800000 */
.L_x_140:
[----:B------:R-:W-:Y:S11]  /*8080*/  ISETP.NE.AND P0, PT, R80, RZ, PT ;  /* 0x000000ff5000720c */ /* 0x000ff60003f05270 */
[----:B------:R-:W-:Y:S02]  /*8090*/  @!UPT UIADD3 URZ, UPT, UPT, URZ, URZ, URZ ;  /* 0x000000fffffff290 */ /* 0x000fe4000fffe0ff */
[----:B------:R3:W4:Y:S04]  /*80a0*/  @P0 LDS.128 R40, [R38+UR48+0x200] ;  /* 0x0002003026280984 */ /* 0x0007280008000c00 */
[----:B------:R3:W1:Y:S02]  /*80b0*/  @P0 LDS.128 R48, [R81+0x200] ;  /* 0x0002000051300984 */ /* 0x0006640000000c00 */
.L_x_139:
[----:B------:R-:W-:Y:S05]  /*80c0*/  BSYNC B1 ;  /* 0x0000000000017941 */ /* 0x000fea0003800000 */
.L_x_138:
        /* <DEDUP_REMOVED lines=11> */
[----:B------:R-:W1:Y:S01]  /*8180*/  LDC.64 R2, c[0x4][R3] ;  /* 0x0100000003027b82 */ /* 0x000e620000000a00 */
[----:B------:R-:W3:Y:S01]  /*8190*/  LDCU.64 UR4, c[0x4][0x10] ;  /* 0x01000200ff0477ac */ /* 0x000ee20008000a00 */
[----:B--2---:R-:W-:Y:S01]  /*81a0*/  MOV R5, UR9 ;  /* 0x0000000900057c02 */ /* 0x004fe20008000f00 */
[----:B------:R-:W-:Y:S01]  /*81b0*/  IMAD.U32 R4, RZ, RZ, UR8 ;  /* 0x00000008ff047e24 */ /* 0x000fe2000f8e00ff */
[----:B-----5:R-:W-:Y:S01]  /*81c0*/  MOV R7, UR7 ;  /* 0x0000000700077c02 */ /* 0x020fe20008000f00 */
[----:B------:R-:W-:Y:S01]  /*81d0*/  IMAD.U32 R6, RZ, RZ, UR6 ;  /* 0x00000006ff067e24 */ /* 0x000fe2000f8e00ff */
[----:B---3--:R-:W-:Y:S01]  /*81e0*/  MOV R11, UR5 ;  /* 0x00000005000b7c02 */ /* 0x008fe20008000f00 */
[----:B------:R-:W-:Y:S02]  /*81f0*/  IMAD.U32 R10, RZ, RZ, UR4 ;  /* 0x00000004ff0a7e24 */ /* 0x000fe4000f8e00ff */
[----:B------:R-:W-:Y:S07]  /*8200*/  LEPC R20, `(.L_x_143) ;  /* 0x000000001014794e */ /* 0x000fee0000000000 */
[----:B-1--4-:R-:W-:Y:S05]  /*8210*/  CALL.ABS.NOINC R2 ;  /* 0x0000000002007343 */ /* 0x012fea0003c00000 */
.L_x_143:
[----:B------:R-:W-:Y:S01]  /*8220*/  ISETP.NE.AND P0, PT, R72, RZ, PT ;  /* 0x000000ff4800720c */ /* 0x000fe20003f05270 */
[----:B------:R-:W-:Y:S05]  /*8230*/  WARPSYNC.ALL ;  /* 0x0000000000007948 */ /* 0x000fea0003800000 */
[----:B------:R-:W-:Y:S01]  /*8240*/  R2UR UR4, R34 ;  /* 0x00000000220472ca */ /* 0x000fe200000e0000 */
[--C-:B----4-:R-:W-:Y:S01]  /*8250*/  HADD2.F32 R20, -RZ, R40.reuse.H0_H0 ;  /* 0x20000028ff147230 */ /* 0x110fe20000004100 */
[----:B------:R-:W-:Y:S01]  /*8260*/  IADD3 R74, PT, PT, R74, 0x100, RZ ;  /* 0x000001004a4a7810 */ /* 0x000fe20007ffe0ff */
[----:B------:R-:W-:Y:S01]  /*8270*/  HADD2.F32 R36, -RZ, R40.H1_H1 ;  /* 0x30000028ff247230 */ /* 0x000fe20000004100 */
[----:B------:R-:W-:Y:S01]  /*8280*/  BSSY.RECONVERGENT B0, `(.L_x_144) ;  /* 0x0000053000007945 */ /* 0x000fe20003800200 */
[--C-:B------:R-:W-:Y:S01]  /*8290*/  HADD2.F32 R21, -RZ, R41.reuse.H0_H0 ;  /* 0x20000029ff157230 */ /* 0x100fe20000004100 */
[----:B------:R-:W-:Y:S01]  /*82a0*/  LOP3.LUT R74, R74, 0xfefffff8, RZ, 0xc0, !PT ;  /* 0xfefffff84a4a7812 */ /* 0x000fe200078ec0ff */
[----:B---3--:R-:W-:Y:S02]  /*82b0*/  HADD2.F32 R38, -RZ, R41.H1_H1 ;  /* 0x30000029ff267230 */ /* 0x008fe40000004100 */
[--C-:B------:R-:W-:Y:S02]  /*82c0*/  HADD2.F32 R37, -RZ, R42.reuse.H0_H0 ;  /* 0x2000002aff257230 */ /* 0x100fe40000004100 */
[----:B------:R-:W-:Y:S02]  /*82d0*/  HADD2.F32 R40, -RZ, R42.H1_H1 ;  /* 0x3000002aff287230 */ /* 0x000fe40000004100 */
[----:B------:R-:W2:Y:S01]  /*82e0*/  LDTM.x16 R4, tmem[UR4+0x30] ;  /* 0x00003004000479ee */ /* 0x000ea20008240000 */
[----:B------:R-:W-:Y:S01]  /*82f0*/  NOP ;  /* 0x0000000000007918 */ /* 0x000fe20000000000 */
[----:B--2---:R2:W-:Y:S01]  /*8300*/  SYNCS.ARRIVE.TRANS64.RED.A1T0 RZ, [R74+URZ], RZ ;  /* 0x000000ff4aff79a7 */ /* 0x0045e200081004ff */
[--C-:B------:R-:W-:Y:S02]  /*8310*/  HADD2.F32 R39, -RZ, R43.reuse.H0_H0 ;  /* 0x2000002bff277230 */ /* 0x100fe40000004100 */
[----:B------:R-:W-:Y:S02]  /*8320*/  HADD2.F32 R42, -RZ, R43.H1_H1 ;  /* 0x3000002bff2a7230 */ /* 0x000fe40000004100 */
[--C-:B-1----:R-:W-:Y:S02]  /*8330*/  HADD2.F32 R41, -RZ, R48.reuse.H0_H0 ;  /* 0x20000030ff297230 */ /* 0x102fe40000004100 */
[----:B------:R-:W-:Y:S02]  /*8340*/  HADD2.F32 R43, -RZ, R48.H1_H1 ;  /* 0x30000030ff2b7230 */ /* 0x000fe40000004100 */
[--C-:B------:R-:W-:Y:S02]  /*8350*/  HADD2.F32 R44, -RZ, R49.reuse.H0_H0 ;  /* 0x20000031ff2c7230 */ /* 0x100fe40000004100 */
[----:B------:R-:W-:Y:S02]  /*8360*/  HADD2.F32 R46, -RZ, R49.H1_H1 ;  /* 0x30000031ff2e7230 */ /* 0x000fe40000004100 */
[--C-:B------:R-:W-:Y:S02]  /*8370*/  HADD2.F32 R45, -RZ, R50.reuse.H0_H0 ;  /* 0x20000032ff2d7230 */ /* 0x100fe40000004100 */
[----:B------:R-:W-:Y:S02]  /*8380*/  HADD2.F32 R48, -RZ, R50.H1_H1 ;  /* 0x30000032ff307230 */ /* 0x000fe40000004100 */
[--C-:B------:R-:W-:Y:S02]  /*8390*/  HADD2.F32 R47, -RZ, R51.reuse.H0_H0 ;  /* 0x20000033ff2f7230 */ /* 0x100fe40000004100 */
[----:B------:R-:W-:Y:S02]  /*83a0*/  HADD2.F32 R50, -RZ, R51.H1_H1 ;  /* 0x30000033ff327230 */ /* 0x000fe40000004100 */
[C---:B------:R-:W-:Y:S01]  /*83b0*/  FMUL R4, R32.reuse, R4 ;  /* 0x0000000420047220 */ /* 0x040fe20000400000 */
[C---:B------:R-:W-:Y:S01]  /*83c0*/  FMUL R5, R32.reuse, R5 ;  /* 0x0000000520057220 */ /* 0x040fe20000400000 */
[C---:B------:R-:W-:Y:S01]  /*83d0*/  FMUL R6, R32.reuse, R6 ;  /* 0x0000000620067220 */ /* 0x040fe20000400000 */
[C---:B------:R-:W-:Y:S01]  /*83e0*/  FMUL R7, R32.reuse, R7 ;  /* 0x0000000720077220 */ /* 0x040fe20000400000 */
[C---:B------:R-:W-:Y:S01]  /*83f0*/  FFMA R4, R35.reuse, R20, R4 ;  /* 0x0000001423047223 */ /* 0x040fe20000000004 */
        /* <DEDUP_REMOVED lines=21> */
[----:B------:R-:W-:Y:S01]  /*8550*/  FFMA R15, R35, R46, R15 ;  /* 0x0000002e230f7223 */ /* 0x000fe2000000000f */
        /* <DEDUP_REMOVED lines=20> */
[----:B-1----:R-:W1:Y:S02]  /*86a0*/  FENCE.VIEW.ASYNC.S ;  /* 0x00000000000073c6 */ /* 0x002e640000000000 */
[----:B-1----:R-:W-:Y:S06]  /*86b0*/  BAR.SYNC.DEFER_BLOCKING 0x1, 0x80 ;  /* 0x0042000000007b1d */ /* 0x002fec0000010000 */
        /* <DEDUP_REMOVED lines=14> */
[----:B-1----:R-:W-:Y:S04]  /*87a0*/  DEPBAR.LE SB0, 0x1 ;  /* 0x000080400000791a */ /* 0x002fe80000000000 */
.L_x_145:
[----:B------:R-:W-:Y:S05]  /*87b0*/  BSYNC.RECONVERGENT B0 ;  /* 0x0000000000007941 */ /* 0x000fea0003800200 */
.L_x_144:
[----:B------:R-:W-:Y:S01]  /*87c0*/  BAR.SYNC.DEFER_BLOCKING 0x1, 0x80 ;  /* 0x0042000000007b1d */ /* 0x000fe20000010000 */
[----:B------:R-:W-:Y:S01]  /*87d0*/  UISETP.NE.AND UP0, UPT, UR49, -0x4, UPT ;  /* 0xfffffffc3100788c */ /* 0x000fe2000bf05270 */
[----:B------:R-:W-:Y:S08]  /*87e0*/  IADD3 R0, PT, PT, R30, 0x1, RZ ;  /* 0x000000011e007810 */ /* 0x000ff00007ffe0ff */
[----:B------:R-:W-:Y:S05]  /*87f0*/  BRA.U !UP0, `(.L_x_146) ;  /* 0x0000000108287547 */ /* 0x000fea000b800000 */
[----:B------:R-:W-:Y:S01]  /*8800*/  ISETP.NE.AND P0, PT, R78, RZ, PT ;  /* 0x000000ff4e00720c */ /* 0x000fe20003f05270 */
[----:B------:R-:W-:Y:S01]  /*8810*/  IMAD.U32 R3, RZ, RZ, UR51 ;  /* 0x00000033ff037e24 */ /* 0x000fe2000f8e00ff */
[----:B------:R-:W-:Y:S01]  /*8820*/  UIADD3 UR51, UPT, UPT, UR51, 0x1, URZ ;  /* 0x0000000133337890 */ /* 0x000fe2000fffe0ff */
[----:B------:R-:W-:Y:S03]  /*8830*/  IMAD.U32 R2, RZ, RZ, UR37 ;  /* 0x00000025ff027e24 */ /* 0x000fe6000f8e00ff */
[----:B------:R-:W-:Y:S04]  /*8840*/  UISETP.NE.AND UP0, UPT, UR51, 0x4, UPT ;  /* 0x000000043300788c */ /* 0x000fe8000bf05270 */
[----:B------:R-:W-:Y:S03]  /*8850*/  USEL UR51, UR51, URZ, UP0 ;  /* 0x000000ff33337287 */ /* 0x000fe60008000000 */
[----:B------:R-:W-:Y:S05]  /*8860*/  @P0 LEA R3, R3, UR48, 0x3 ;  /* 0x0000003003030c11 */ /* 0x000fea000f8e18ff */
[----:B------:R-:W-:Y:S05]  /*8870*/  @P0 VIADD R3, R3, 0x90 ;  /* 0x0000009003030836 */ /* 0x000fea0000000000 */
[----:B------:R-:W-:Y:S04]  /*8880*/  @P0 PRMT R2, R2, 0x654, R3 ;  /* 0x0000065402020816 */ /* 0x000fe80000000003 */
[----:B------:R1:W-:Y:S03]  /*8890*/  @P0 SYNCS.ARRIVE.TRANS64.RED.A1T0 RZ, [R2+URZ], RZ ;  /* 0x000000ff02ff09a7 */ /* 0x0003e600081004ff */
.L_x_146:
[----:B------:R-:W-:Y:S01]  /*88a0*/  ISETP.NE.AND P2, PT, R73, RZ, PT ;  /* 0x000000ff4900720c */ /* 0x000fe20003f45270 */
[----:B------:R-:W-:Y:S01]  /*88b0*/  UIADD3 UR49, UPT, UPT, UR49, 0x4, URZ ;  /* 0x0000000431317890 */ /* 0x000fe2000fffe0ff */
[----:B------:R-:W-:Y:S01]  /*88c0*/  ISETP.NE.AND P0, PT, R76, 0x2, PT ;  /* 0x000000024c00780c */ /* 0x000fe20003f05270 */
[----:B------:R-:W-:Y:S01]  /*88d0*/  IMAD.IADD R34, R29, 0x1, R58 ;  /* 0x000000011d227824 */ /* 0x000fe200078e023a */
[----:B------:R-:W-:Y:S01]  /*88e0*/  ISETP.NE.AND P1, PT, R0, 0x4, PT ;  /* 0x000000040000780c */ /* 0x000fe20003f25270 */
[----:B------:R-:W-:Y:S01]  /*88f0*/  IMAD.IADD R37, R31, 0x1, R60 ;  /* 0x000000011f257824 */ /* 0x000fe200078e023c */
[----:B-1----:R-:W-:Y:S02]  /*8900*/  SEL R2, RZ, 0x1, P0 ;  /* 0x00000001ff027807 */ /* 0x002fe40000000000 */
[----:B------:R-:W-:Y:S02]  /*8910*/  SEL R3, RZ, 0x1, P1 ;  /* 0x00000001ff037807 */ /* 0x000fe40000800000 */
[----:B------:R-:W-:Y:S02]  /*8920*/  LOP3.LUT R69, R69, R2, RZ, 0x3c, !PT ;  /* 0x0000000245457212 */ /* 0x000fe400078e3cff */
[----:B------:R-:W-:Y:S02]  /*8930*/  LOP3.LUT R70, R70, R3, RZ, 0x3c, !PT ;  /* 0x0000000346467212 */ /* 0x000fe400078e3cff */
[----:B------:R-:W-:Y:S02]  /*8940*/  @P2 R2UR UR36, R68 ;  /* 0x00000000442422ca */ /* 0x000fe400000e0000 */
[----:B------:R-:W-:Y:S02]  /*8950*/  SEL R76, R76, RZ, P0 ;  /* 0x000000ff4c4c7207 */ /* 0x000fe40000000000 */
[----:B------:R-:W-:Y:S01]  /*8960*/  SEL R30, R0, RZ, P1 ;  /* 0x000000ff001e7207 */ /* 0x000fe20000800000 */
[----:B------:R-:W-:Y:S10]  /*8970*/  @P2 BRA `(.L_x_147) ;  /* 0xffffffcc00d42947 */ /* 0x000ff4000383ffff */
[----:B------:R-:W-:-:S09]  /*8980*/  UISETP.NE.AND UP0, UPT, UR50, URZ, UPT ;  /* 0x000000ff3200728c */ /* 0x000fd2000bf05270 */
[----:B------:R-:W-:Y:S05]  /*8990*/  BRA.U !UP0, `(.L_x_148) ;  /* 0x0000000108487547 */ /* 0x000fea000b800000 */
[----:B------:R-:W1:Y:S02]  /*89a0*/  LDCU.64 UR4, c[0x0][0x890] ;  /* 0x00011200ff0477ac */ /* 0x000e640008000a00 */
[----:B-1----:R-:W-:-:S04]  /*89b0*/  UISETP.NE.U32.AND UP0, UPT, UR4, URZ, UPT ;  /* 0x000000ff0400728c */ /* 0x002fc8000bf05070 */
[----:B------:R-:W-:-:S09]  /*89c0*/  UISETP.NE.AND.EX UP0, UPT, UR5, URZ, UPT, UP0 ;  /* 0x000000ff0500728c */ /* 0x000fd2000bf05300 */
[----:B------:R-:W-:Y:S05]  /*89d0*/  BRA.U UP0, `(.L_x_149) ;  /* 0x00000001000c7547 */ /* 0x000fea000b800000 */
[----:B------:R-:W-:-:S13]  /*89e0*/  FSETP.NEU.AND P0, PT, R35, RZ, PT ;  /* 0x000000ff2300720b */ /* 0x000fda0003f0d000 */
[----:B------:R-:W-:Y:S05]  /*89f0*/  @!P0 EXIT ;  /* 0x000000000000894d */ /* 0x000fea0003800000 */
[----:B------:R-:W-:Y:S05]  /*8a00*/  BRA `(.L_x_148) ;  /* 0x00000000002c7947 */ /* 0x000fea0003800000 */
.L_x_149:
[----:B------:R-:W-:Y:S01]  /*8a10*/  ISETP.NE.AND P0, PT, R75, RZ, PT ;  /* 0x000000ff4b00720c */ /* 0x000fe20003f05270 */
[----:B------:R-:W-:-:S12]  /*8a20*/  BSSY.RECONVERGENT B0, `(.L_x_148) ;  /* 0x0000009000007945 */ /* 0x000fd80003800200 */
[----:B------:R-:W-:Y:S05]  /*8a30*/  @P0 BRA `(.L_x_150) ;  /* 0x0000000000140947 */ /* 0x000fea0003800000 */
[----:B------:R-:W1:Y:S02]  /*8a40*/  LDCU.64 UR4, c[0x0][0x888] ;  /* 0x00011100ff0477ac */ /* 0x000e640008000a00 */
[----:B-1----:R-:W-:-:S04]  /*8a50*/  ISETP.NE.U32.AND P0, PT, RZ, UR4, PT ;  /* 0x00000004ff007c0c */ /* 0x002fc8000bf05070 */
[----:B------:R-:W-:-:S13]  /*8a60*/  ISETP.NE.AND.EX P0, PT, RZ, UR5, PT, P0 ;  /* 0x00000005ff007c0c */ /* 0x000fda000bf05300 */
[----:B------:R-:W-:Y:S05]  /*8a70*/  @!P0 EXIT ;  /* 0x000000000000894d */ /* 0x000fea0003800000 */
[----:B------:R-:W-:Y:S05]  /*8a80*/  BRA `(.L_x_151) ;  /* 0x0000000000087947 */ /* 0x000fea0003800000 */
.L_x_150:
[----:B------:R-:W-:-:S13]  /*8a90*/  FSETP.NEU.AND P0, PT, R35, RZ, PT ;  /* 0x000000ff2300720b */ /* 0x000fda0003f0d000 */
[----:B------:R-:W-:Y:S05]  /*8aa0*/  @!P0 EXIT ;  /* 0x000000000000894d */ /* 0x000fea0003800000 */
.L_x_151:
[----:B------:R-:W-:Y:S05]  /*8ab0*/  BSYNC.RECONVERGENT B0 ;  /* 0x0000000000007941 */ /* 0x000fea0003800200 */
.L_x_148:
[----:B------:R-:W-:Y:S01]  /*8ac0*/  ULEA UR4, UR51, UR48, 0x3 ;  /* 0x0000003033047291 */ /* 0x000fe2000f8e18ff */
[----:B------:R-:W-:-:S04]  /*8ad0*/  DEPBAR.LE SB0, 0x0 ;  /* 0x000080000000791a */ /* 0x000fc80000000000 */
[----:B------:R-:W-:-:S04]  /*8ae0*/  UIADD3 UR4, UPT, UPT, UR4, 0x90, URZ ;  /* 0x0000009004047890 */ /* 0x000fc8000fffe0ff */
[----:B------:R-:W-:-:S09]  /*8af0*/  UPRMT UR4, UR37, 0x654, UR4 ;  /* 0x0000065425047896 */ /* 0x000fd20008000004 */
[----:B------:R-:W-:Y:S01]  /*8b00*/  SYNCS.ARRIVE.TRANS64.RED.A1T0 RZ, [UR4], RZ ;  /* 0x000000ffffff79a7 */ /* 0x000fe20008100404 */
[----:B------:R-:W-:Y:S05]  /*8b10*/  EXIT ;  /* 0x000000000000794d */ /* 0x000fea0003800000 */
.L_x_24:
[----:B--2---:R2:W4:Y:S02]  /*8b20*/  SYNCS.PHASECHK.TRANS64.TRYWAIT P0, [R3+URZ+0x130], R2 ;  /* 0x00013002030075a7 */ /* 0x00452400080011ff */
[----:B----4-:R-:W-:Y:S05]  /*8b30*/  @!P0 NANOSLEEP.SYNCS 0x989680 ;  /* 0x009896800000895d */ /* 0x010fea0003900000 */
[----:B------:R-:W4:Y:S02]  /*8b40*/  @!P0 SYNCS.PHASECHK.TRANS64 P0, [R3+URZ+0x130], R2 ;  /* 0x00013002030085a7 */ /* 0x000f2400080010ff */
[----:B----4-:R-:W-:Y:S05]  /*8b50*/  @!P0 BRA `(.L_x_24) ;  /* 0xfffffffc00f08947 */ /* 0x010fea000383ffff */
[----:B------:R-:W-:Y:S05]  /*8b60*/  BRA `(.L_x_152) ;  /* 0xffffff8c00847947 */ /* 0x000fea000383ffff */
.L_x_27:
[----:B-1----:R-:W-:-:S07]  /*8b70*/  MOV R2, UR33 ;  /* 0x0000002100027c02 */ /* 0x002fce0008000f00 */
.L_x_153:
[----:B-1----:R1:W2:Y:S02]  /*8b80*/  SYNCS.PHASECHK.TRANS64.TRYWAIT P0, [R2+URZ+0x38], R5 ;  /* 0x00003805020075a7 */ /* 0x0022a400080011ff */
[----:B--2---:R-:W-:Y:S05]  /*8b90*/  @!P0 NANOSLEEP.SYNCS 0x989680 ;  /* 0x009896800000895d */ /* 0x004fea0003900000 */
[----:B------:R-:W2:Y:S02]  /*8ba0*/  @!P0 SYNCS.PHASECHK.TRANS64 P0, [R2+URZ+0x38], R5 ;  /* 0x00003805020085a7 */ /* 0x000ea400080010ff */
[----:B--2---:R-:W-:Y:S05]  /*8bb0*/  @!P0 BRA `(.L_x_153) ;  /* 0xfffffffc00f08947 */ /* 0x004fea000383ffff */
[----:B------:R-:W-:Y:S05]  /*8bc0*/  BRA `(.L_x_26) ;  /* 0xffffff8c00ec7947 */ /* 0x000fea000383ffff */
.L_x_34:
[----:B-1----:R-:W-:-:S07]  /*8bd0*/  MOV R2, UR17 ;  /* 0x0000001100027c02 */ /* 0x002fce0008000f00 */
.L_x_154:
[----:B-1----:R1:W2:Y:S02]  /*8be0*/  SYNCS.PHASECHK.TRANS64.TRYWAIT P0, [R2+URZ+0x38], R5 ;  /* 0x00003805020075a7 */ /* 0x0022a400080011ff */
[----:B--2---:R-:W-:Y:S05]  /*8bf0*/  @!P0 NANOSLEEP.SYNCS 0x989680 ;  /* 0x009896800000895d */ /* 0x004fea0003900000 */
[----:B------:R-:W2:Y:S02]  /*8c00*/  @!P0 SYNCS.PHASECHK.TRANS64 P0, [R2+URZ+0x38], R5 ;  /* 0x00003805020085a7 */ /* 0x000ea400080010ff */
[----:B--2---:R-:W-:Y:S05]  /*8c10*/  @!P0 BRA `(.L_x_154) ;  /* 0xfffffffc00f08947 */ /* 0x004fea000383ffff */
[----:B------:R-:W-:Y:S05]  /*8c20*/  BRA `(.L_x_33) ;  /* 0xffffff9000ac7947 */ /* 0x000fea000383ffff */
.L_x_39:
[----:B-1----:R1:W2:Y:S02]  /*8c30*/  SYNCS.PHASECHK.TRANS64.TRYWAIT P0, [R2+URZ+0xc0], R3 ;  /* 0x0000c003020075a7 */ /* 0x0022a400080011ff */
[----:B--2---:R-:W-:Y:S05]  /*8c40*/  @!P0 NANOSLEEP.SYNCS 0x989680 ;  /* 0x009896800000895d */ /* 0x004fea0003900000 */
[----:B------:R-:W2:Y:S02]  /*8c50*/  @!P0 SYNCS.PHASECHK.TRANS64 P0, [R2+URZ+0xc0], R3 ;  /* 0x0000c003020085a7 */ /* 0x000ea400080010ff */
[----:B--2---:R-:W-:Y:S05]  /*8c60*/  @!P0 BRA `(.L_x_39) ;  /* 0xfffffffc00f08947 */ /* 0x004fea000383ffff */
[----:B------:R-:W-:Y:S05]  /*8c70*/  BRA `(.L_x_155) ;  /* 0xffffff9400547947 */ /* 0x000fea000383ffff */
.L_x_43:
[----:B---3--:R-:W-:-:S07]  /*8c80*/  MOV R0, UR5 ;  /* 0x0000000500007c02 */ /* 0x008fce0008000f00 */
.L_x_156:
[----:B-1----:R1:W2:Y:S02]  /*8c90*/  SYNCS.PHASECHK.TRANS64.TRYWAIT P0, [R0+URZ], R3 ;  /* 0x00000003000075a7 */ /* 0x0022a400080011ff */
[----:B--2---:R-:W-:Y:S05]  /*8ca0*/  @!P0 NANOSLEEP.SYNCS 0x989680 ;  /* 0x009896800000895d */ /* 0x004fea0003900000 */
[----:B------:R-:W2:Y:S02]  /*8cb0*/  @!P0 SYNCS.PHASECHK.TRANS64 P0, [R0+URZ], R3 ;  /* 0x00000003000085a7 */ /* 0x000ea400080010ff */
[----:B--2---:R-:W-:Y:S05]  /*8cc0*/  @!P0 BRA `(.L_x_156) ;  /* 0xfffffffc00f08947 */ /* 0x004fea000383ffff */
[----:B------:R-:W-:Y:S05]  /*8cd0*/  BRA `(.L_x_157) ;  /* 0xffffff9800c47947 */ /* 0x000fea000383ffff */
.L_x_44:
[----:B---3--:R-:W-:-:S07]  /*8ce0*/  MOV R0, UR5 ;  /* 0x0000000500007c02 */ /* 0x008fce0008000f00 */
.L_x_158:
[----:B-1----:R1:W2:Y:S02]  /*8cf0*/  SYNCS.PHASECHK.TRANS64.TRYWAIT P0, [R0+URZ], R3 ;  /* 0x00000003000075a7 */ /* 0x0022a400080011ff */
[----:B--2---:R-:W-:Y:S05]  /*8d00*/  @!P0 NANOSLEEP.SYNCS 0x989680 ;  /* 0x009896800000895d */ /* 0x004fea0003900000 */
[----:B------:R-:W2:Y:S02]  /*8d10*/  @!P0 SYNCS.PHASECHK.TRANS64 P0, [R0+URZ], R3 ;  /* 0x00000003000085a7 */ /* 0x000ea400080010ff */
[----:B--2---:R-:W-:Y:S05]  /*8d20*/  @!P0 BRA `(.L_x_158) ;  /* 0xfffffffc00f08947 */ /* 0x004fea000383ffff */
[----:B------:R-:W-:Y:S05]  /*8d30*/  BRA `(.L_x_159) ;  /* 0xffffff9800d07947 */ /* 0x000fea000383ffff */
.L_x_45:
[----:B---3--:R-:W-:-:S07]  /*8d40*/  MOV R0, UR5 ;  /* 0x0000000500007c02 */ /* 0x008fce0008000f00 */
.L_x_160:
[----:B-1----:R1:W2:Y:S02]  /*8d50*/  SYNCS.PHASECHK.TRANS64.TRYWAIT P0, [R0+URZ], R3 ;  /* 0x00000003000075a7 */ /* 0x0022a400080011ff */
[----:B--2---:R-:W-:Y:S05]  /*8d60*/  @!P0 NANOSLEEP.SYNCS 0x989680 ;  /* 0x009896800000895d */ /* 0x004fea0003900000 */
[----:B------:R-:W2:Y:S02]  /*8d70*/  @!P0 SYNCS.PHASECHK.TRANS64 P0, [R0+URZ], R3 ;  /* 0x00000003000085a7 */ /* 0x000ea400080010ff */
[----:B--2---:R-:W-:Y:S05]  /*8d80*/  @!P0 BRA `(.L_x_160) ;  /* 0xfffffffc00f08947 */ /* 0x004fea000383ffff */
[----:B------:R-:W-:Y:S05]  /*8d90*/  BRA `(.L_x_161) ;  /* 0xffffff9800dc7947 */ /* 0x000fea000383ffff */
.L_x_46:
[----:B---3--:R-:W-:-:S07]  /*8da0*/  MOV R0, UR5 ;  /* 0x0000000500007c02 */ /* 0x008fce0008000f00 */
.L_x_162:
[----:B-1----:R1:W2:Y:S02]  /*8db0*/  SYNCS.PHASECHK.TRANS64.TRYWAIT P0, [R0+URZ], R3 ;  /* 0x00000003000075a7 */ /* 0x0022a400080011ff */
[----:B--2---:R-:W-:Y:S05]  /*8dc0*/  @!P0 NANOSLEEP.SYNCS 0x989680 ;  /* 0x009896800000895d */ /* 0x004fea0003900000 */
[----:B------:R-:W2:Y:S02]  /*8dd0*/  @!P0 SYNCS.PHASECHK.TRANS64 P0, [R0+URZ], R3 ;  /* 0x00000003000085a7 */ /* 0x000ea400080010ff */
[----:B--2---:R-:W-:Y:S05]  /*8de0*/  @!P0 BRA `(.L_x_162) ;  /* 0xfffffffc00f08947 */ /* 0x004fea000383ffff */
[----:B------:R-:W-:Y:S05]  /*8df0*/  BRA `(.L_x_163) ;  /* 0xffffff9800e87947 */ /* 0x000fea000383ffff */
.L_x_47:
[----:B---3--:R-:W-:-:S07]  /*8e00*/  MOV R0, UR5 ;  /* 0x0000000500007c02 */ /* 0x008fce0008000f00 */
.L_x_164:
[----:B-1----:R1:W2:Y:S02]  /*8e10*/  SYNCS.PHASECHK.TRANS64.TRYWAIT P0, [R0+URZ], R3 ;  /* 0x00000003000075a7 */ /* 0x0022a400080011ff */
[----:B--2---:R-:W-:Y:S05]  /*8e20*/  @!P0 NANOSLEEP.SYNCS 0x989680 ;  /* 0x009896800000895d */ /* 0x004fea0003900000 */
[----:B------:R-:W2:Y:S02]  /*8e30*/  @!P0 SYNCS.PHASECHK.TRANS64 P0, [R0+URZ], R3 ;  /* 0x00000003000085a7 */ /* 0x000ea400080010ff */
[----:B--2---:R-:W-:Y:S05]  /*8e40*/  @!P0 BRA `(.L_x_164) ;  /* 0xfffffffc00f08947 */ /* 0x004fea000383ffff */
[----:B------:R-:W-:Y:S05]  /*8e50*/  BRA `(.L_x_165) ;  /* 0xffffff9800f47947 */ /* 0x000fea000383ffff */
.L_x_48:
[----:B---3--:R-:W-:-:S07]  /*8e60*/  MOV R0, UR5 ;  /* 0x0000000500007c02 */ /* 0x008fce0008000f00 */
.L_x_166:
[----:B-1----:R1:W2:Y:S02]  /*8e70*/  SYNCS.PHASECHK.TRANS64.TRYWAIT P0, [R0+URZ], R3 ;  /* 0x00000003000075a7 */ /* 0x0022a400080011ff */
[----:B--2---:R-:W-:Y:S05]  /*8e80*/  @!P0 NANOSLEEP.SYNCS 0x989680 ;  /* 0x009896800000895d */ /* 0x004fea0003900000 */
[----:B------:R-:W2:Y:S02]  /*8e90*/  @!P0 SYNCS.PHASECHK.TRANS64 P0, [R0+URZ], R3 ;  /* 0x00000003000085a7 */ /* 0x000ea400080010ff */
[----:B--2---:R-:W-:Y:S05]  /*8ea0*/  @!P0 BRA `(.L_x_166) ;  /* 0xfffffffc00f08947 */ /* 0x004fea000383ffff */
[----:B------:R-:W-:Y:S05]  /*8eb0*/  BRA `(.L_x_167) ;  /* 0xffffff9c00007947 */ /* 0x000fea000383ffff */
.L_x_51:
[----:B-1----:R1:W2:Y:S02]  /*8ec0*/  SYNCS.PHASECHK.TRANS64.TRYWAIT P0, [R0+URZ+0x120], R5 ;  /* 0x00012005000075a7 */ /* 0x0022a400080011ff */
[----:B--2---:R-:W-:Y:S05]  /*8ed0*/  @!P0 NANOSLEEP.SYNCS 0x989680 ;  /* 0x009896800000895d */ /* 0x004fea0003900000 */
[----:B------:R-:W2:Y:S02]  /*8ee0*/  @!P0 SYNCS.PHASECHK.TRANS64 P0, [R0+URZ+0x120], R5 ;  /* 0x00012005000085a7 */ /* 0x000ea400080010ff */
[----:B--2---:R-:W-:Y:S05]  /*8ef0*/  @!P0 BRA `(.L_x_51) ;  /* 0xfffffffc00f08947 */ /* 0x004fea000383ffff */
[----:B------:R-:W-:Y:S05]  /*8f00*/  BRA `(.L_x_168) ;  /* 0xffffff9c00607947 */ /* 0x000fea000383ffff */
.L_x_52:
[----:B------:R-:W-:-:S07]  /*8f10*/  MOV R0, UR5 ;  /* 0x0000000500007c02 */ /* 0x000fce0008000f00 */
.L_x_169:
[----:B-1----:R1:W2:Y:S02]  /*8f20*/  SYNCS.PHASECHK.TRANS64.TRYWAIT P0, [R0+URZ+0xd0], R7 ;  /* 0x0000d007000075a7 */ /* 0x0022a400080011ff */
[----:B--2---:R-:W-:Y:S05]  /*8f30*/  @!P0 NANOSLEEP.SYNCS 0x989680 ;  /* 0x009896800000895d */ /* 0x004fea0003900000 */
[----:B------:R-:W2:Y:S02]  /*8f40*/  @!P0 SYNCS.PHASECHK.TRANS64 P0, [R0+URZ+0xd0], R7 ;  /* 0x0000d007000085a7 */ /* 0x000ea400080010ff */
[----:B--2---:R-:W-:Y:S05]  /*8f50*/  @!P0 BRA `(.L_x_169) ;  /* 0xfffffffc00f08947 */ /* 0x004fea000383ffff */
[----:B------:R-:W-:Y:S05]  /*8f60*/  BRA `(.L_x_170) ;  /* 0xffffff9c00707947 */ /* 0x000fea000383ffff */
.L_x_53:
[----:B-1----:R1:W2:Y:S02]  /*8f70*/  SYNCS.PHASECHK.TRANS64.TRYWAIT P1, [R0+URZ+0xc0], R5 ;  /* 0x0000c005000075a7 */ /* 0x0022a400080211ff */
[----:B--2---:R-:W-:Y:S05]  /*8f80*/  @!P1 NANOSLEEP.SYNCS 0x989680 ;  /* 0x009896800000995d */ /* 0x004fea0003900000 */
[----:B------:R-:W2:Y:S02]  /*8f90*/  @!P1 SYNCS.PHASECHK.TRANS64 P1, [R0+URZ+0xc0], R5 ;  /* 0x0000c005000095a7 */ /* 0x000ea400080210ff */
[----:B--2---:R-:W-:Y:S05]  /*8fa0*/  @!P1 BRA `(.L_x_53) ;  /* 0xfffffffc00f09947 */ /* 0x004fea000383ffff */
[----:B------:R-:W-:Y:S05]  /*8fb0*/  BRA `(.L_x_171) ;  /* 0xffffff9c00a07947 */ /* 0x000fea000383ffff */
.L_x_56:
[----:B------:R-:W-:-:S07]  /*8fc0*/  MOV R0, UR5 ;  /* 0x0000000500007c02 */ /* 0x000fce0008000f00 */
.L_x_172:
[----:B-1----:R1:W2:Y:S02]  /*8fd0*/  SYNCS.PHASECHK.TRANS64.TRYWAIT P0, [R0+URZ+0xd0], R3 ;  /* 0x0000d003000075a7 */ /* 0x0022a400080011ff */
[----:B--2---:R-:W-:Y:S05]  /*8fe0*/  @!P0 NANOSLEEP.SYNCS 0x989680 ;  /* 0x009896800000895d */ /* 0x004fea0003900000 */
[----:B------:R-:W2:Y:S02]  /*8ff0*/  @!P0 SYNCS.PHASECHK.TRANS64 P0, [R0+URZ+0xd0], R3 ;  /* 0x0000d003000085a7 */ /* 0x000ea400080010ff */
[----:B--2---:R-:W-:Y:S05]  /*9000*/  @!P0 BRA `(.L_x_172) ;  /* 0xfffffffc00f08947 */ /* 0x004fea000383ffff */
[----:B------:R-:W-:Y:S05]  /*9010*/  BRA `(.L_x_55) ;  /* 0xffffff9c00f47947 */ /* 0x000fea000383ffff */
.L_x_65:
[----:B-1----:R-:W-:-:S04]  /*9020*/  MOV R4, UR4 ;  /* 0x0000000400047c02 */ /* 0x002fc80008000f00 */
[----:B------:R1:W2:Y:S03]  /*9030*/  SYNCS.PHASECHK.TRANS64.TRYWAIT P0, [R4+URZ+0x8], R5 ;  /* 0x00000805040075a7 */ /* 0x0002a600080011ff */
[----:B--2---:R-:W-:Y:S05]  /*9040*/  @!P0 NANOSLEEP.SYNCS 0x989680 ;  /* 0x009896800000895d */ /* 0x004fea0003900000 */
[----:B------:R-:W2:Y:S02]  /*9050*/  @!P0 SYNCS.PHASECHK.TRANS64 P0, [R4+URZ+0x8], R5 ;  /* 0x00000805040085a7 */ /* 0x000ea400080010ff */
[----:B--2---:R-:W-:Y:S05]  /*9060*/  @!P0 BRA `(.L_x_65) ;  /* 0xfffffffc00ec8947 */ /* 0x004fea000383ffff */
[----:B------:R-:W-:Y:S05]  /*9070*/  BRA `(.L_x_64) ;  /* 0xffffffa000a87947 */ /* 0x000fea000383ffff */
.L_x_67:
[----:B------:R-:W-:Y:S01]  /*9080*/  BSSY B0, `(.L_x_173) ;  /* 0x0000006000007945 */ /* 0x000fe20003800000 */
[----:B------:R-:W-:-:S07]  /*9090*/  MOV R15, 0xffffffff ;  /* 0xffffffff000f7802 */ /* 0x000fce0000000f00 */
[----:B-1---5:R-:W-:Y:S05]  /*90a0*/  WARPSYNC.COLLECTIVE R15, `(.L_x_174) ;  /* 0x000000000f0c7348 */ /* 0x022fea0003c00000 */
[----:B------:R-:W-:Y:S02]  /*90b0*/  ELECT P6, UR79, PT ;  /* 0x00000000004f782f */ /* 0x000fe400038c0000 */
[----:B------:R-:W-:Y:S01]  /*90c0*/  MOV R14, UR79 ;  /* 0x0000004f000e7c02 */ /* 0x000fe20008000f00 */
[----:B-1---5:R-:W-:Y:S10]  /*90d0*/  ENDCOLLECTIVE ;  /* 0x000000000000791b */ /* 0x022ff40003800000 */
.L_x_174:
[----:B------:R-:W-:Y:S05]  /*90e0*/  BSYNC B0 ;  /* 0x0000000000007941 */ /* 0x000fea0003800000 */
.L_x_173:
[----:B------:R-:W-:Y:S05]  /*90f0*/  BRA `(.L_x_175) ;  /* 0xffffffa000d87947 */ /* 0x000fea000383ffff */
.L_x_69:
[----:B-1----:R-:W-:-:S04]  /*9100*/  MOV R2, UR4 ;  /* 0x0000000400027c02 */ /* 0x002fc80008000f00 */
[----:B------:R1:W2:Y:S03]  /*9110*/  SYNCS.PHASECHK.TRANS64.TRYWAIT P0, [R2+URZ+0x8], R3 ;  /* 0x00000803020075a7 */ /* 0x0002a600080011ff */
[----:B--2---:R-:W-:Y:S05]  /*9120*/  @!P0 NANOSLEEP.SYNCS 0x989680 ;  /* 0x009896800000895d */ /* 0x004fea0003900000 */
[----:B------:R-:W2:Y:S02]  /*9130*/  @!P0 SYNCS.PHASECHK.TRANS64 P0, [R2+URZ+0x8], R3 ;  /* 0x00000803020085a7 */ /* 0x000ea400080010ff */
[----:B--2---:R-:W-:Y:S05]  /*9140*/  @!P0 BRA `(.L_x_69) ;  /* 0xfffffffc00ec8947 */ /* 0x004fea000383ffff */
[----:B------:R-:W-:Y:S05]  /*9150*/  BRA `(.L_x_68) ;  /* 0xffffffa000dc7947 */ /* 0x000fea000383ffff */
.L_x_70:
[----:B-1----:R1:W2:Y:S02]  /*9160*/  SYNCS.PHASECHK.TRANS64.TRYWAIT P0, [R0+URZ+0xc0], R5 ;  /* 0x0000c005000075a7 */ /* 0x0022a400080011ff */
[----:B--2---:R-:W-:Y:S05]  /*9170*/  @!P0 NANOSLEEP.SYNCS 0x989680 ;  /* 0x009896800000895d */ /* 0x004fea0003900000 */
[----:B------:R-:W2:Y:S02]  /*9180*/  @!P0 SYNCS.PHASECHK.TRANS64 P0, [R0+URZ+0xc0], R5 ;  /* 0x0000c005000085a7 */ /* 0x000ea400080010ff */
[----:B--2---:R-:W-:Y:S05]  /*9190*/  @!P0 BRA `(.L_x_70) ;  /* 0xfffffffc00f08947 */ /* 0x004fea000383ffff */
[----:B------:R-:W-:Y:S05]  /*91a0*/  BRA `(.L_x_176) ;  /* 0xffffffa400c07947 */ /* 0x000fea000383ffff */
.L_x_72:
[----:B------:R-:W-:-:S07]  /*91b0*/  MOV R0, UR7 ;  /* 0x0000000700007c02 */ /* 0x000fce0008000f00 */
.L_x_177:
[----:B-1----:R1:W2:Y:S02]  /*91c0*/  SYNCS.PHASECHK.TRANS64.TRYWAIT P0, [R0+URZ+0x100], R5 ;  /* 0x00010005000075a7 */ /* 0x0022a400080011ff */
[----:B--2---:R-:W-:Y:S05]  /*91d0*/  @!P0 NANOSLEEP.SYNCS 0x989680 ;  /* 0x009896800000895d */ /* 0x004fea0003900000 */
[----:B------:R-:W2:Y:S02]  /*91e0*/  @!P0 SYNCS.PHASECHK.TRANS64 P0, [R0+URZ+0x100], R5 ;  /* 0x00010005000085a7 */ /* 0x000ea400080010ff */
[----:B--2---:R-:W-:Y:S05]  /*91f0*/  @!P0 BRA `(.L_x_177) ;  /* 0xfffffffc00f08947 */ /* 0x004fea000383ffff */
[----:B------:R-:W-:Y:S05]  /*9200*/  BRA `(.L_x_178) ;  /* 0xffffffa8000c7947 */ /* 0x000fea000383ffff */
.L_x_75:
[----:B------:R-:W-:Y:S07]  /*9210*/  MOV R0, UR6 ;  /* 0x0000000600007c02 */ /* 0x000fee0008000f00 */
.L_x_179:
[----:B-1----:R1:W2:Y:S02]  /*9220*/  SYNCS.PHASECHK.TRANS64.TRYWAIT P0, [R0+URZ], R5 ;  /* 0x00000005000075a7 */ /* 0x0022a400080011ff */
[----:B--2---:R-:W-:Y:S05]  /*9230*/  @!P0 NANOSLEEP.SYNCS 0x989680 ;  /* 0x009896800000895d */ /* 0x004fea0003900000 */
[----:B------:R-:W2:Y:S02]  /*9240*/  @!P0 SYNCS.PHASECHK.TRANS64 P0, [R0+URZ], R5 ;  /* 0x00000005000085a7 */ /* 0x000ea400080010ff */
[----:B--2---:R-:W-:Y:S05]  /*9250*/  @!P0 BRA `(.L_x_179) ;  /* 0xfffffffc00f08947 */ /* 0x004fea000383ffff */
[----:B------:R-:W-:Y:S05]  /*9260*/  BRA `(.L_x_74) ;  /* 0xffffffa800207947 */ /* 0x000fea000383ffff */
.L_x_79:
[----:B-1----:R-:W-:-:S07]  /*9270*/  MOV R0, UR7 ;  /* 0x0000000700007c02 */ /* 0x002fce0008000f00 */
.L_x_180:
[----:B-1----:R1:W2:Y:S02]  /*9280*/  SYNCS.PHASECHK.TRANS64.TRYWAIT P0, [R0+URZ], R3 ;  /* 0x00000003000075a7 */ /* 0x0022a400080011ff */
[----:B--2---:R-:W-:Y:S05]  /*9290*/  @!P0 NANOSLEEP.SYNCS 0x989680 ;  /* 0x009896800000895d */ /* 0x004fea0003900000 */
[----:B------:R-:W2:Y:S02]  /*92a0*/  @!P0 SYNCS.PHASECHK.TRANS64 P0, [R0+URZ], R3 ;  /* 0x00000003000085a7 */ /* 0x000ea400080010ff */
[----:B--2---:R-:W-:Y:S05]  /*92b0*/  @!P0 BRA `(.L_x_180) ;  /* 0xfffffffc00f08947 */ /* 0x004fea000383ffff */
[----:B------:R-:W-:Y:S05]  /*92c0*/  BRA `(.L_x_181) ;  /* 0xffffffac00147947 */ /* 0x000fea000383ffff */
.L_x_80:
[----:B------:R-:W-:-:S07]  /*92d0*/  MOV R0, UR7 ;  /* 0x0000000700007c02 */ /* 0x000fce0008000f00 */
.L_x_182:
[----:B-1----:R1:W2:Y:S02]  /*92e0*/  SYNCS.PHASECHK.TRANS64.TRYWAIT P0, [R0+URZ], R3 ;  /* 0x00000003000075a7 */ /* 0x0022a400080011ff */
[----:B--2---:R-:W-:Y:S05]  /*92f0*/  @!P0 NANOSLEEP.SYNCS 0x989680 ;  /* 0x009896800000895d */ /* 0x004fea0003900000 */
[----:B------:R-:W2:Y:S02]  /*9300*/  @!P0 SYNCS.PHASECHK.TRANS64 P0, [R0+URZ], R3 ;  /* 0x00000003000085a7 */ /* 0x000ea400080010ff */
[----:B--2---:R-:W-:Y:S05]  /*9310*/  @!P0 BRA `(.L_x_182) ;  /* 0xfffffffc00f08947 */ /* 0x004fea000383ffff */
[----:B------:R-:W-:Y:S05]  /*9320*/  BRA `(.L_x_183) ;  /* 0xffffffac00207947 */ /* 0x000fea000383ffff */
.L_x_81:
[----:B------:R-:W-:-:S07]  /*9330*/  MOV R0, UR7 ;  /* 0x0000000700007c02 */ /* 0x000fce0008000f00 */
.L_x_184:
[----:B-1----:R1:W2:Y:S02]  /*9340*/  SYNCS.PHASECHK.TRANS64.TRYWAIT P0, [R0+URZ], R3 ;  /* 0x00000003000075a7 */ /* 0x0022a400080011ff */
[----:B--2---:R-:W-:Y:S05]  /*9350*/  @!P0 NANOSLEEP.SYNCS 0x989680 ;  /* 0x009896800000895d */ /* 0x004fea0003900000 */
[----:B------:R-:W2:Y:S02]  /*9360*/  @!P0 SYNCS.PHASECHK.TRANS64 P0, [R0+URZ], R3 ;  /* 0x00000003000085a7 */ /* 0x000ea400080010ff */
[----:B--2---:R-:W-:Y:S05]  /*9370*/  @!P0 BRA `(.L_x_184) ;  /* 0xfffffffc00f08947 */ /* 0x004fea000383ffff */
[----:B------:R-:W-:Y:S05]  /*9380*/  BRA `(.L_x_185) ;  /* 0xffffffac002c7947 */ /* 0x000fea000383ffff */
.L_x_84:
[----:B------:R-:W-:-:S07]  /*9390*/  MOV R0, UR5 ;  /* 0x0000000500007c02 */ /* 0x000fce0008000f00 */
.L_x_186:
[----:B-1----:R1:W2:Y:S02]  /*93a0*/  SYNCS.PHASECHK.TRANS64.TRYWAIT P1, [R0+URZ+0x140], R3 ;  /* 0x00014003000075a7 */ /* 0x0022a400080211ff */
[----:B--2---:R-:W-:Y:S05]  /*93b0*/  @!P1 NANOSLEEP.SYNCS 0x989680 ;  /* 0x009896800000995d */ /* 0x004fea0003900000 */
[----:B------:R-:W2:Y:S02]  /*93c0*/  @!P1 SYNCS.PHASECHK.TRANS64 P1, [R0+URZ+0x140], R3 ;  /* 0x00014003000095a7 */ /* 0x000ea400080210ff */
[----:B--2---:R-:W-:Y:S05]  /*93d0*/  @!P1 BRA `(.L_x_186) ;  /* 0xfffffffc00f09947 */ /* 0x004fea000383ffff */
[----:B------:R-:W-:Y:S05]  /*93e0*/  BRA `(.L_x_187) ;  /* 0xffffffac00787947 */ /* 0x000fea000383ffff */
.L_x_89:
[----:B--2---:R2:W3:Y:S02]  /*93f0*/  SYNCS.PHASECHK.TRANS64.TRYWAIT P0, [R0+URZ+0xc0], R3 ;  /* 0x0000c003000075a7 */ /* 0x0044e400080011ff */
[----:B---3--:R-:W-:Y:S05]  /*9400*/  @!P0 NANOSLEEP.SYNCS 0x989680 ;  /* 0x009896800000895d */ /* 0x008fea0003900000 */
[----:B------:R-:W3:Y:S02]  /*9410*/  @!P0 SYNCS.PHASECHK.TRANS64 P0, [R0+URZ+0xc0], R3 ;  /* 0x0000c003000085a7 */ /* 0x000ee400080010ff */
[----:B---3--:R-:W-:Y:S05]  /*9420*/  @!P0 BRA `(.L_x_89) ;  /* 0xfffffffc00f08947 */ /* 0x008fea000383ffff */
[----:B------:R-:W-:Y:S05]  /*9430*/  BRA `(.L_x_188) ;  /* 0xffffffb000787947 */ /* 0x000fea000383ffff */
.L_x_92:
[----:B------:R-:W-:Y:S07]  /*9440*/  MOV R0, UR5 ;  /* 0x0000000500007c02 */ /* 0x000fee0008000f00 */
.L_x_189:
[----:B--2---:R2:W3:Y:S02]  /*9450*/  SYNCS.PHASECHK.TRANS64.TRYWAIT P0, [R0+URZ+0xb8], R3 ;  /* 0x0000b803000075a7 */ /* 0x0044e400080011ff */
[----:B---3--:R-:W-:Y:S05]  /*9460*/  @!P0 NANOSLEEP.SYNCS 0x989680 ;  /* 0x009896800000895d */ /* 0x008fea0003900000 */
[----:B------:R-:W3:Y:S02]  /*9470*/  @!P0 SYNCS.PHASECHK.TRANS64 P0, [R0+URZ+0xb8], R3 ;  /* 0x0000b803000085a7 */ /* 0x000ee400080010ff */
[----:B---3--:R-:W-:Y:S05]  /*9480*/  @!P0 BRA `(.L_x_189) ;  /* 0xfffffffc00f08947 */ /* 0x008fea000383ffff */
[----:B------:R-:W-:Y:S05]  /*9490*/  BRA `(.L_x_91) ;  /* 0xffffffb400587947 */ /* 0x000fea000383ffff */
.L_x_95:
[----:B------:R-:W-:Y:S07]  /*94a0*/  MOV R3, UR5 ;  /* 0x0000000500037c02 */ /* 0x000fee0008000f00 */
.L_x_190:
[----:B-1----:R1:W2:Y:S02]  /*94b0*/  SYNCS.PHASECHK.TRANS64.TRYWAIT P0, [R3+URZ+0x90], R12 ;  /* 0x0000900c030075a7 */ /* 0x0022a400080011ff */
[----:B--2---:R-:W-:Y:S05]  /*94c0*/  @!P0 NANOSLEEP.SYNCS 0x989680 ;  /* 0x009896800000895d */ /* 0x004fea0003900000 */
[----:B------:R-:W2:Y:S02]  /*94d0*/  @!P0 SYNCS.PHASECHK.TRANS64 P0, [R3+URZ+0x90], R12 ;  /* 0x0000900c030085a7 */ /* 0x000ea400080010ff */
[----:B--2---:R-:W-:Y:S05]  /*94e0*/  @!P0 BRA `(.L_x_190) ;  /* 0xfffffffc00f08947 */ /* 0x004fea000383ffff */
[----:B------:R-:W-:Y:S05]  /*94f0*/  BRA `(.L_x_191) ;  /* 0xffffffb400d47947 */ /* 0x000fea000383ffff */
.L_x_96:
[----:B-1----:R-:W-:Y:S07]  /*9500*/  MOV R3, UR5 ;  /* 0x0000000500037c02 */ /* 0x002fee0008000f00 */
.L_x_192:
[----:B-1----:R1:W2:Y:S02]  /*9510*/  SYNCS.PHASECHK.TRANS64.TRYWAIT P0, [R3+URZ+0x98], R12 ;  /* 0x0000980c030075a7 */ /* 0x0022a400080011ff */
[----:B--2---:R-:W-:Y:S05]  /*9520*/  @!P0 NANOSLEEP.SYNCS 0x989680 ;  /* 0x009896800000895d */ /* 0x004fea0003900000 */
[----:B------:R-:W2:Y:S02]  /*9530*/  @!P0 SYNCS.PHASECHK.TRANS64 P0, [R3+URZ+0x98], R12 ;  /* 0x0000980c030085a7 */ /* 0x000ea400080010ff */
[----:B--2---:R-:W-:Y:S05]  /*9540*/  @!P0 BRA `(.L_x_192) ;  /* 0xfffffffc00f08947 */ /* 0x004fea000383ffff */
[----:B------:R-:W-:Y:S05]  /*9550*/  BRA `(.L_x_193) ;  /* 0xffffffb800307947 */ /* 0x000fea000383ffff */
.L_x_97:
[----:B-1----:R-:W-:Y:S07]  /*9560*/  MOV R3, UR5 ;  /* 0x0000000500037c02 */ /* 0x002fee0008000f00 */
.L_x_194:
[----:B-1----:R1:W2:Y:S02]  /*9570*/  SYNCS.PHASECHK.TRANS64.TRYWAIT P0, [R3+URZ+0xa0], R12 ;  /* 0x0000a00c030075a7 */ /* 0x0022a400080011ff */
[----:B--2---:R-:W-:Y:S05]  /*9580*/  @!P0 NANOSLEEP.SYNCS 0x989680 ;  /* 0x009896800000895d */ /* 0x004fea0003900000 */
[----:B------:R-:W2:Y:S02]  /*9590*/  @!P0 SYNCS.PHASECHK.TRANS64 P0, [R3+URZ+0xa0], R12 ;  /* 0x0000a00c030085a7 */ /* 0x000ea400080010ff */
[----:B--2---:R-:W-:Y:S05]  /*95a0*/  @!P0 BRA `(.L_x_194) ;  /* 0xfffffffc00f08947 */ /* 0x004fea000383ffff */
[----:B------:R-:W-:Y:S05]  /*95b0*/  BRA `(.L_x_195) ;  /* 0xffffffb8008c7947 */ /* 0x000fea000383ffff */
.L_x_98:
[----:B------:R-:W-:Y:S07]  /*95c0*/  MOV R3, UR5 ;  /* 0x0000000500037c02 */ /* 0x000fee0008000f00 */
.L_x_196:
[----:B-1----:R1:W2:Y:S02]  /*95d0*/  SYNCS.PHASECHK.TRANS64.TRYWAIT P0, [R3+URZ+0xa8], R12 ;  /* 0x0000a80c030075a7 */ /* 0x0022a400080011ff */
[----:B--2---:R-:W-:Y:S05]  /*95e0*/  @!P0 NANOSLEEP.SYNCS 0x989680 ;  /* 0x009896800000895d */ /* 0x004fea0003900000 */
[----:B------:R-:W2:Y:S02]  /*95f0*/  @!P0 SYNCS.PHASECHK.TRANS64 P0, [R3+URZ+0xa8], R12 ;  /* 0x0000a80c030085a7 */ /* 0x000ea400080010ff */
[----:B--2---:R-:W-:Y:S05]  /*9600*/  @!P0 BRA `(.L_x_196) ;  /* 0xfffffffc00f08947 */ /* 0x004fea000383ffff */
[----:B------:R-:W-:Y:S05]  /*9610*/  BRA `(.L_x_197) ;  /* 0xffffffbc002c7947 */ /* 0x000fea000383ffff */
.L_x_100:
[----:B------:R-:W-:-:S07]  /*9620*/  MOV R0, UR5 ;  /* 0x0000000500007c02 */ /* 0x000fce0008000f00 */
.L_x_198:
[----:B-1----:R1:W3:Y:S02]  /*9630*/  SYNCS.PHASECHK.TRANS64.TRYWAIT P0, [R0+URZ+0x90], R3 ;  /* 0x00009003000075a7 */ /* 0x0022e400080011ff */
[----:B---3--:R-:W-:Y:S05]  /*9640*/  @!P0 NANOSLEEP.SYNCS 0x989680 ;  /* 0x009896800000895d */ /* 0x008fea0003900000 */
[----:B------:R-:W3:Y:S02]  /*9650*/  @!P0 SYNCS.PHASECHK.TRANS64 P0, [R0+URZ+0x90], R3 ;  /* 0x00009003000085a7 */ /* 0x000ee400080010ff */
[----:B---3--:R-:W-:Y:S05]  /*9660*/  @!P0 BRA `(.L_x_198) ;  /* 0xfffffffc00f08947 */ /* 0x008fea000383ffff */
[----:B------:R-:W-:Y:S05]  /*9670*/  BRA `(.L_x_199) ;  /* 0xffffffbc00b47947 */ /* 0x000fea000383ffff */
.L_x_101:
[----:B-1----:R-:W-:-:S07]  /*9680*/  MOV R0, UR5 ;  /* 0x0000000500007c02 */ /* 0x002fce0008000f00 */
.L_x_200:
[----:B-1----:R1:W3:Y:S02]  /*9690*/  SYNCS.PHASECHK.TRANS64.TRYWAIT P0, [R0+URZ+0x98], R3 ;  /* 0x00009803000075a7 */ /* 0x0022e400080011ff */
[----:B---3--:R-:W-:Y:S05]  /*96a0*/  @!P0 NANOSLEEP.SYNCS 0x989680 ;  /* 0x009896800000895d */ /* 0x008fea0003900000 */
[----:B------:R-:W3:Y:S02]  /*96b0*/  @!P0 SYNCS.PHASECHK.TRANS64 P0, [R0+URZ+0x98], R3 ;  /* 0x00009803000085a7 */ /* 0x000ee400080010ff */
[----:B---3--:R-:W-:Y:S05]  /*96c0*/  @!P0 BRA `(.L_x_200) ;  /* 0xfffffffc00f08947 */ /* 0x008fea000383ffff */
[----:B------:R-:W-:Y:S05]  /*96d0*/  BRA `(.L_x_201) ;  /* 0xffffffbc00a47947 */ /* 0x000fea000383ffff */
.L_x_102:
[----:B-1----:R-:W-:-:S07]  /*96e0*/  MOV R0, UR5 ;  /* 0x0000000500007c02 */ /* 0x002fce0008000f00 */
.L_x_202:
[----:B-1----:R1:W3:Y:S02]  /*96f0*/  SYNCS.PHASECHK.TRANS64.TRYWAIT P0, [R0+URZ+0xa0], R3 ;  /* 0x0000a003000075a7 */ /* 0x0022e400080011ff */
[----:B---3--:R-:W-:Y:S05]  /*9700*/  @!P0 NANOSLEEP.SYNCS 0x989680 ;  /* 0x009896800000895d */ /* 0x008fea0003900000 */
[----:B------:R-:W3:Y:S02]  /*9710*/  @!P0 SYNCS.PHASECHK.TRANS64 P0, [R0+URZ+0xa0], R3 ;  /* 0x0000a003000085a7 */ /* 0x000ee400080010ff */
[----:B---3--:R-:W-:Y:S05]  /*9720*/  @!P0 BRA `(.L_x_202) ;  /* 0xfffffffc00f08947 */ /* 0x008fea000383ffff */
[----:B------:R-:W-:Y:S05]  /*9730*/  BRA `(.L_x_203) ;  /* 0xffffffbc00947947 */ /* 0x000fea000383ffff */
.L_x_104:
[----:B--2---:R2:W3:Y:S02]  /*9740*/  SYNCS.PHASECHK.TRANS64.TRYWAIT P0, [R0+URZ+0xc0], R3 ;  /* 0x0000c003000075a7 */ /* 0x0044e400080011ff */
[----:B---3--:R-:W-:Y:S05]  /*9750*/  @!P0 NANOSLEEP.SYNCS 0x989680 ;  /* 0x009896800000895d */ /* 0x008fea0003900000 */
[----:B------:R-:W3:Y:S02]  /*9760*/  @!P0 SYNCS.PHASECHK.TRANS64 P0, [R0+URZ+0xc0], R3 ;  /* 0x0000c003000085a7 */ /* 0x000ee400080010ff */
[----:B---3--:R-:W-:Y:S05]  /*9770*/  @!P0 BRA `(.L_x_104) ;  /* 0xfffffffc00f08947 */ /* 0x008fea000383ffff */
[----:B------:R-:W-:Y:S05]  /*9780*/  BRA `(.L_x_204) ;  /* 0xffffffc000647947 */ /* 0x000fea000383ffff */
.L_x_115:
[----:B-1----:R-:W-:Y:S04]  /*9790*/  MOV R0, UR48 ;  /* 0x0000003000007c02 */ /* 0x002fe80008000f00 */
[----:B------:R1:W3:Y:S03]  /*97a0*/  SYNCS.PHASECHK.TRANS64.TRYWAIT P1, [R0+URZ+0x70], R5 ;  /* 0x00007005000075a7 */ /* 0x0002e600080211ff */
[----:B---3--:R-:W-:Y:S05]  /*97b0*/  @!P1 NANOSLEEP.SYNCS 0x989680 ;  /* 0x009896800000995d */ /* 0x008fea0003900000 */
[----:B------:R-:W3:Y:S02]  /*97c0*/  @!P1 SYNCS.PHASECHK.TRANS64 P1, [R0+URZ+0x70], R5 ;  /* 0x00007005000095a7 */ /* 0x000ee400080210ff */
[----:B---3--:R-:W-:Y:S05]  /*97d0*/  @!P1 BRA `(.L_x_115) ;  /* 0xfffffffc00ec9947 */ /* 0x008fea000383ffff */
[----:B------:R-:W-:Y:S05]  /*97e0*/  BRA `(.L_x_114) ;  /* 0xffffffcc006c7947 */ /* 0x000fea000383ffff */
.L_x_117:
[----:B-1----:R1:W4:Y:S02]  /*97f0*/  SYNCS.PHASECHK.TRANS64.TRYWAIT P0, [R74+URZ+0xe0], R3 ;  /* 0x0000e0034a0075a7 */ /* 0x00232400080011ff */
[----:B----4-:R-:W-:Y:S05]  /*9800*/  @!P0 NANOSLEEP.SYNCS 0x989680 ;  /* 0x009896800000895d */ /* 0x010fea0003900000 */
[----:B------:R-:W4:Y:S02]  /*9810*/  @!P0 SYNCS.PHASECHK.TRANS64 P0, [R74+URZ+0xe0], R3 ;  /* 0x0000e0034a0085a7 */ /* 0x000f2400080010ff */
[----:B----4-:R-:W-:Y:S05]  /*9820*/  @!P0 BRA `(.L_x_117) ;  /* 0xfffffffc00f08947 */ /* 0x010fea000383ffff */
[----:B------:R-:W-:Y:S05]  /*9830*/  BRA `(.L_x_116) ;  /* 0xffffffcc008c7947 */ /* 0x000fea000383ffff */
.L_x_126:
[----:B--2---:R2:W3:Y:S02]  /*9840*/  SYNCS.PHASECHK.TRANS64.TRYWAIT P0, [R3+URZ+0x70], R0 ;  /* 0x00007000030075a7 */ /* 0x0044e400080011ff */
[----:B---3--:R-:W-:Y:S05]  /*9850*/  @!P0 NANOSLEEP.SYNCS 0x989680 ;  /* 0x009896800000895d */ /* 0x008fea0003900000 */
[----:B------:R-:W3:Y:S02]  /*9860*/  @!P0 SYNCS.PHASECHK.TRANS64 P0, [R3+URZ+0x70], R0 ;  /* 0x00007000030085a7 */ /* 0x000ee400080010ff */
[----:B---3--:R-:W-:Y:S05]  /*9870*/  @!P0 BRA `(.L_x_126) ;  /* 0xfffffffc00f08947 */ /* 0x008fea000383ffff */
[----:B------:R-:W-:Y:S05]  /*9880*/  BRA `(.L_x_125) ;  /* 0xffffffd400987947 */ /* 0x000fea000383ffff */
.L_x_134:
[----:B--2---:R2:W3:Y:S02]  /*9890*/  SYNCS.PHASECHK.TRANS64.TRYWAIT P0, [R83+URZ+0x70], R4 ;  /* 0x00007004530075a7 */ /* 0x0044e400080011ff */
[----:B---3--:R-:W-:Y:S05]  /*98a0*/  @!P0 NANOSLEEP.SYNCS 0x989680 ;  /* 0x009896800000895d */ /* 0x008fea0003900000 */
[----:B------:R-:W3:Y:S02]  /*98b0*/  @!P0 SYNCS.PHASECHK.TRANS64 P0, [R83+URZ+0x70], R4 ;  /* 0x00007004530085a7 */ /* 0x000ee400080010ff */
[----:B---3--:R-:W-:Y:S05]  /*98c0*/  @!P0 BRA `(.L_x_134) ;  /* 0xfffffffc00f08947 */ /* 0x008fea000383ffff */
[----:B------:R-:W-:Y:S05]  /*98d0*/  BRA `(.L_x_133) ;  /* 0xffffffdc00b47947 */ /* 0x000fea000383ffff */
.L_x_142:
[----:B--2---:R2:W3:Y:S02]  /*98e0*/  SYNCS.PHASECHK.TRANS64.TRYWAIT P0, [R88+URZ+0x70], R3 ;  /* 0x00007003580075a7 */ /* 0x0044e400080011ff */
[----:B---3--:R-:W-:Y:S05]  /*98f0*/  @!P0 NANOSLEEP.SYNCS 0x989680 ;  /* 0x009896800000895d */ /* 0x008fea0003900000 */
[----:B------:R-:W3:Y:S02]  /*9900*/  @!P0 SYNCS.PHASECHK.TRANS64 P0, [R88+URZ+0x70], R3 ;  /* 0x00007003580085a7 */ /* 0x000ee400080010ff */
[----:B---3--:R-:W-:Y:S05]  /*9910*/  @!P0 BRA `(.L_x_142) ;  /* 0xfffffffc00f08947 */ /* 0x008fea000383ffff */
[----:B------:R-:W-:Y:S05]  /*9920*/  BRA `(.L_x_141) ;  /* 0xffffffe400d07947 */ /* 0x000fea000383ffff */
        .weak           $__internal_0_$__cuda_sm10x_tcgen05_guardrail_trap_col_being_dealloced_not_returned_by_alloc
        .type           $__internal_0_$__cuda_sm10x_tcgen05_guardrail_trap_col_being_dealloced_not_returned_by_alloc,@function
        .size           $__internal_0_$__cuda_sm10x_tcgen05_guardrail_trap_col_being_dealloced_not_returned_by_alloc,($__internal_1_$__cuda_sm10x_tcgen05_guardrail_trap_phase_invalid_during_alloc - $__internal_0_$__cuda_sm10x_tcgen05_guardrail_trap_col_being_dealloced_not_returned_by_alloc)
$__internal_0_$__cuda_sm10x_tcgen05_guardrail_trap_col_being_dealloced_not_returned_by_alloc:
[----:B------:R-:W-:Y:S05]  /*9930*/  BPT.TRAP 0x1 ;  /* 0x000000040000795c */ /* 0x000fea0000300000 */
[----:B------:R-:W-:-:S04]  /*9940*/  HFMA2 R3, -RZ, RZ, 0, 0 ;  /* 0x00000000ff037431 */ /* 0x000fc800000001ff */
[----:B------:R-:W-:Y:S05]  /*9950*/  RET.REL.NODEC R2 `(_ZN7cutlass13device_kernelINS_4gemm6kernel13GemmUniversalIN4cute5tupleIJiiiiEEENS1_10collective13CollectiveMmaINS1_35MainloopSm100TmaUmmaWarpSpecializedILi7ELi2ELi4ENS5_IJNS4_1CILi2EEESB_NSA_ILi1EEEEEEEENS5_IJNSA_ILi128EEESF_NSA_ILi64EEEEEENS_6half_tENS5_IJSC_llEEESI_SJ_NS4_8TiledMMAINS4_8MMA_AtomIJNS4_26SM100_MMA_F16BF16_2x1SM_SSISI_SI_fLi128ELi128ELNS4_4UMMA5MajorE1ELSO_1ELNSN_7ScaleInE0ELSP_0EEEEEENS4_6LayoutINS5_IJSC_SC_SC_EEENS5_IJNSA_ILi0EEESU_SU_EEEEENS5_IJNS4_10UnderscoreESX_SX_EEEEENS4_28SM100_TMA_2SM_LOAD_MULTICASTENS4_14ComposedLayoutINS4_7SwizzleILi3ELi4ELi3EEENS4_18smem_ptr_flag_bitsILi16EEENSS_INS5_IJSG_NSA_ILi8EEEEEENS5_IJSC_SG_EEEEEEEvNS4_8identityENS4_18SM100_TMA_2SM_LOADES1A_vS1B_EENS_8epilogue10collective18CollectiveEpilogueINS1E_23Sm100TmaWarpSpecializedILi4ELi2ELi16ELb1ELb0EEEJNS5_IJSG_SF_SG_EEENS5_IJNSS_ISG_SC_EENSS_INS5_IJNSA_ILi16EEESB_EEES18_EEEEESI_NS5_IJlSC_lEEESI_S1P_NS1E_6fusion15FusionCallbacksIS1I_NS1Q_17LinearCombinationISI_fSI_fLNS_15FloatRoundStyleE2EEES1J_S1O_JEEENS4_5SM1004TMEM4LOAD26SM100_TMEM_LOAD_32dp32b16xENS4_13SM90_TMA_LOADENS11_INS12_ILi1ELi4ELi3EEES15_NSS_INS5_IJS16_S1L_EEENS5_IJS1L_SC_EEEEEEENS4_39AutoVectorizingCopyWithAssumedAlignmentILi128EEENS4_14SM90_TMA_STOREES25_S27_S27_EEEvvEEEEvNT_6ParamsE) ;  /* 0xffffff6402a87950 */ /* 0x000fea0003c3ffff */
        .weak           $__internal_1_$__cuda_sm10x_tcgen05_guardrail_trap_phase_invalid_during_alloc
        .type           $__internal_1_$__cuda_sm10x_tcgen05_guardrail_trap_phase_invalid_during_alloc,@function
        .size           $__internal_1_$__cuda_sm10x_tcgen05_guardrail_trap_phase_invalid_during_alloc,($__internal_2_$__cuda_sm10x_tcgen05_guardrail_trap_unallocated_columns_being_dealloced - $__internal_1_$__cuda_sm10x_tcgen05_guardrail_trap_phase_invalid_during_alloc)
$__internal_1_$__cuda_sm10x_tcgen05_guardrail_trap_phase_invalid_during_alloc:
[----:B------:R-:W-:Y:S05]  /*9960*/  BPT.TRAP 0x1 ;  /* 0x000000040000795c */ /* 0x000fea0000300000 */
[----:B------:R-:W-:-:S04]  /*9970*/  MOV R3, 0x0 ;  /* 0x0000000000037802 */ /* 0x000fc80000000f00 */
[----:B------:R-:W-:Y:S05]  /*9980*/  RET.REL.NODEC R2 `(_ZN7cutlass13device_kernelINS_4gemm6kernel13GemmUniversalIN4cute5tupleIJiiiiEEENS1_10collective13CollectiveMmaINS1_35MainloopSm100TmaUmmaWarpSpecializedILi7ELi2ELi4ENS5_IJNS4_1CILi2EEESB_NSA_ILi1EEEEEEEENS5_IJNSA_ILi128EEESF_NSA_ILi64EEEEEENS_6half_tENS5_IJSC_llEEESI_SJ_NS4_8TiledMMAINS4_8MMA_AtomIJNS4_26SM100_MMA_F16BF16_2x1SM_SSISI_SI_fLi128ELi128ELNS4_4UMMA5MajorE1ELSO_1ELNSN_7ScaleInE0ELSP_0EEEEEENS4_6LayoutINS5_IJSC_SC_SC_EEENS5_IJNSA_ILi0EEESU_SU_EEEEENS5_IJNS4_10UnderscoreESX_SX_EEEEENS4_28SM100_TMA_2SM_LOAD_MULTICASTENS4_14ComposedLayoutINS4_7SwizzleILi3ELi4ELi3EEENS4_18smem_ptr_flag_bitsILi16EEENSS_INS5_IJSG_NSA_ILi8EEEEEENS5_IJSC_SG_EEEEEEEvNS4_8identityENS4_18SM100_TMA_2SM_LOADES1A_vS1B_EENS_8epilogue10collective18CollectiveEpilogueINS1E_23Sm100TmaWarpSpecializedILi4ELi2ELi16ELb1ELb0EEEJNS5_IJSG_SF_SG_EEENS5_IJNSS_ISG_SC_EENSS_INS5_IJNSA_ILi16EEESB_EEES18_EEEEESI_NS5_IJlSC_lEEESI_S1P_NS1E_6fusion15FusionCallbacksIS1I_NS1Q_17LinearCombinationISI_fSI_fLNS_15FloatRoundStyleE2EEES1J_S1O_JEEENS4_5SM1004TMEM4LOAD26SM100_TMEM_LOAD_32dp32b16xENS4_13SM90_TMA_LOADENS11_INS12_ILi1ELi4ELi3EEES15_NSS_INS5_IJS16_S1L_EEENS5_IJS1L_SC_EEEEEEENS4_39AutoVectorizingCopyWithAssumedAlignmentILi128EEENS4_14SM90_TMA_STOREES25_S27_S27_EEEvvEEEEvNT_6ParamsE) ;  /* 0xffffff64029c7950 */ /* 0x000fea0003c3ffff */
        .weak           $__internal_2_$__cuda_sm10x_tcgen05_guardrail_trap_unallocated_columns_being_dealloced
        .type           $__internal_2_$__cuda_sm10x_tcgen05_guardrail_trap_unallocated_columns_being_dealloced,@function
        .size           $__internal_2_$__cuda_sm10x_tcgen05_guardrail_trap_unallocated_columns_being_dealloced,(.L_x_206 - $__internal_2_$__cuda_sm10x_tcgen05_guardrail_trap_unallocated_columns_being_dealloced)
$__internal_2_$__cuda_sm10x_tcgen05_guardrail_trap_unallocated_columns_being_dealloced:
[----:B------:R-:W-:Y:S05]  /*9990*/  BPT.TRAP 0x1 ;  /* 0x000000040000795c */ /* 0x000fea0000300000 */
[----:B------:R-:W-:-:S04]  /*99a0*/  HFMA2 R3, -RZ, RZ, 0, 0 ;  /* 0x00000000ff037431 */ /* 0x000fc800000001ff */
[----:B------:R-:W-:Y:S05]  /*99b0*/  RET.REL.NODEC R2 `(_ZN7cutlass13device_kernelINS_4gemm6kernel13GemmUniversalIN4cute5tupleIJiiiiEEENS1_10collective13CollectiveMmaINS1_35MainloopSm100TmaUmmaWarpSpecializedILi7ELi2ELi4ENS5_IJNS4_1CILi2EEESB_NSA_ILi1EEEEEEEENS5_IJNSA_ILi128EEESF_NSA_ILi64EEEEEENS_6half_tENS5_IJSC_llEEESI_SJ_NS4_8TiledMMAINS4_8MMA_AtomIJNS4_26SM100_MMA_F16BF16_2x1SM_SSISI_SI_fLi128ELi128ELNS4_4UMMA5MajorE1ELSO_1ELNSN_7ScaleInE0ELSP_0EEEEEENS4_6LayoutINS5_IJSC_SC_SC_EEENS5_IJNSA_ILi0EEESU_SU_EEEEENS5_IJNS4_10UnderscoreESX_SX_EEEEENS4_28SM100_TMA_2SM_LOAD_MULTICASTENS4_14ComposedLayoutINS4_7SwizzleILi3ELi4ELi3EEENS4_18smem_ptr_flag_bitsILi16EEENSS_INS5_IJSG_NSA_ILi8EEEEEENS5_IJSC_SG_EEEEEEEvNS4_8identityENS4_18SM100_TMA_2SM_LOADES1A_vS1B_EENS_8epilogue10collective18CollectiveEpilogueINS1E_23Sm100TmaWarpSpecializedILi4ELi2ELi16ELb1ELb0EEEJNS5_IJSG_SF_SG_EEENS5_IJNSS_ISG_SC_EENSS_INS5_IJNSA_ILi16EEESB_EEES18_EEEEESI_NS5_IJlSC_lEEESI_S1P_NS1E_6fusion15FusionCallbacksIS1I_NS1Q_17LinearCombinationISI_fSI_fLNS_15FloatRoundStyleE2EEES1J_S1O_JEEENS4_5SM1004TMEM4LOAD26SM100_TMEM_LOAD_32dp32b16xENS4_13SM90_TMA_LOADENS11_INS12_ILi1ELi4ELi3EEES15_NSS_INS5_IJS16_S1L_EEENS5_IJS1L_SC_EEEEEEENS4_39AutoVectorizingCopyWithAssumedAlignmentILi128EEENS4_14SM90_TMA_STOREES25_S27_S27_EEEvvEEEEvNT_6ParamsE) ;  /* 0xffffff6402907950 */ /* 0x000fea0003c3ffff */
.L_x_205:
[----:B------:R-:W-:-:S00]  /*99c0*/  BRA `(.L_x_205) ;  /* 0xfffffffc00fc7947 */ /* 0x000fc0000383ffff */
[----:B------:R-:W-:-:S00]  /*99d0*/  NOP ;  /* 0x0000000000007918 */ /* 0x000fc00000000000 */
        /* <DEDUP_REMOVED lines=10> */
.L_x_206:


//--------------------- .nv.global.init           --------------------------
	.section	.nv.global.init,"aw",@progbits
.nv.global.init:
	.type		$str$27,@object
	.size		$str$27,($str$28 - $str$27)
$str$27:
        /*0000*/ 	.byte	0x28, 0x61, 0x64, 0x64, 0x72, 0x65, 0x73, 0x73, 0x20, 0x26, 0x20, 0x6d, 0x61, 0x73, 0x6b, 0x29
        /*0010*/ 	.byte	0x20, 0x3d, 0x3d, 0x20, 0x30, 0x00
	.type		$str$28,@object
	.size		$str$28,($str$26 - $str$28)
$str$28:
        /*0016*/ 	.byte	0x2f, 0x74, 0x6d, 0x70, 0x2f, 0x63, 0x75, 0x74, 0x6c, 0x61, 0x73, 0x73, 0x5f, 0x73, 0x77, 0x65
        /*0026*/ 	.byte	0x65, 0x70, 0x5f, 0x73, 0x72, 0x63, 0x2f, 0x69, 0x6e, 0x63, 0x6c, 0x75, 0x64, 0x65, 0x2f, 0x63
        /*0036*/ 	.byte	0x75, 0x74, 0x65, 0x2f, 0x70, 0x6f, 0x69, 0x6e, 0x74, 0x65, 0x72, 0x5f, 0x66, 0x6c, 0x61, 0x67
        /*0046*/ 	.byte	0x67, 0x65, 0x64, 0x2e, 0x68, 0x70, 0x70, 0x00
	.type		$str$26,@object
	.size		$str$26,($str$25 - $str$26)
$str$26:
        /*004e*/ 	.byte	0x2f, 0x74, 0x6d, 0x70, 0x2f, 0x63, 0x75, 0x74, 0x6c, 0x61, 0x73, 0x73, 0x5f, 0x73, 0x77, 0x65
        /*005e*/ 	.byte	0x65, 0x70, 0x5f, 0x73, 0x72, 0x63, 0x2f, 0x69, 0x6e, 0x63, 0x6c, 0x75, 0x64, 0x65, 0x2f, 0x63
        /*006e*/ 	.byte	0x75, 0x74, 0x65, 0x2f, 0x61, 0x74, 0x6f, 0x6d, 0x2f, 0x63, 0x6f, 0x70, 0x79, 0x5f, 0x74, 0x72
        /*007e*/ 	.byte	0x61, 0x69, 0x74, 0x73, 0x5f, 0x73, 0x6d, 0x31, 0x30, 0x30, 0x2e, 0x68, 0x70, 0x70, 0x00
	.type		$str$25,@object
	.size		$str$25,(__unnamed_1 - $str$25)
$str$25:
        /*008d*/ 	.byte	0x28, 0x28, 0x75, 0x69, 0x6e, 0x74, 0x33, 0x32, 0x5f, 0x74, 0x28, 0x74, 0x68, 0x72, 0x65, 0x61
        /*009d*/ 	.byte	0x64, 0x49, 0x64, 0x78, 0x2e, 0x78, 0x29, 0x20, 0x2f, 0x20, 0x33, 0x32, 0x29, 0x20, 0x25, 0x20
        /*00ad*/ 	.byte	0x34, 0x29, 0x20, 0x3d, 0x3d, 0x20, 0x28, 0x28, 0x28, 0x74, 0x6d, 0x65, 0x6d, 0x5f, 0x61, 0x64
        /*00bd*/ 	.byte	0x64, 0x72, 0x20, 0x3e, 0x3e, 0x20, 0x31, 0x36, 0x29, 0x20, 0x2f, 0x20, 0x33, 0x32, 0x29, 0x20
        /*00cd*/ 	.byte	0x25, 0x20, 0x34, 0x29, 0x00
	.type		__unnamed_1,@object
	.size		__unnamed_1,(__unnamed_2 - __unnamed_1)
__unnamed_1:
        /*00d2*/ 	.byte	0x61, 0x75, 0x74, 0x6f, 0x20, 0x63, 0x75, 0x74, 0x65, 0x3a, 0x3a, 0x61, 0x73, 0x5f, 0x70, 0x6f
        /* <DEDUP_REMOVED lines=24> */
        /*0262*/ 	.byte	0x34, 0x38, 0x3e, 0x3e, 0x3e, 0x3e, 0x5d, 0x00
	.type		__unnamed_2,@object
	.size		__unnamed_2,(.L_2 - __unnamed_2)
__unnamed_2:
        /* <DEDUP_REMOVED lines=40> */
        /*04ea*/ 	.byte	0x3a, 0x3a, 0x43, 0x3c, 0x30, 0x3e, 0x3e, 0x3e, 0x3e, 0x5d, 0x00
.L_2:


//--------------------- .nv.shared._ZN7cutlass13device_kernelINS_4gemm6kernel13GemmUniversalIN4cute5tupleIJiiiiEEENS1_10collective13CollectiveMmaINS1_35MainloopSm100TmaUmmaWarpSpecializedILi7ELi2ELi4ENS5_IJNS4_1CILi2EEESB_NSA_ILi1EEEEEEEENS5_IJNSA_ILi128EEESF_NSA_ILi64EEEEEENS_6half_tENS5_IJSC_llEEESI_SJ_NS4_8TiledMMAINS4_8MMA_AtomIJNS4_26SM100_MMA_F16BF16_2x1SM_SSISI_SI_fLi128ELi128ELNS4_4UMMA5MajorE1ELSO_1ELNSN_7ScaleInE0ELSP_0EEEEEENS4_6LayoutINS5_IJSC_SC_SC_EEENS5_IJNSA_ILi0EEESU_SU_EEEEENS5_IJNS4_10UnderscoreESX_SX_EEEEENS4_28SM100_TMA_2SM_LOAD_MULTICASTENS4_14ComposedLayoutINS4_7SwizzleILi3ELi4ELi3EEENS4_18smem_ptr_flag_bitsILi16EEENSS_INS5_IJSG_NSA_ILi8EEEEEENS5_IJSC_SG_EEEEEEEvNS4_8identityENS4_18SM100_TMA_2SM_LOADES1A_vS1B_EENS_8epilogue10collective18CollectiveEpilogueINS1E_23Sm100TmaWarpSpecializedILi4ELi2ELi16ELb1ELb0EEEJNS5_IJSG_SF_SG_EEENS5_IJNSS_ISG_SC_EENSS_INS5_IJNSA_ILi16EEESB_EEES18_EEEEESI_NS5_IJlSC_lEEESI_S1P_NS1E_6fusion15FusionCallbacksIS1I_NS1Q_17LinearCombinationISI_fSI_fLNS_15FloatRoundStyleE2EEES1J_S1O_JEEENS4_5SM1004TMEM4LOAD26SM100_TMEM_LOAD_32dp32b16xENS4_13SM90_TMA_LOADENS11_INS12_ILi1ELi4ELi3EEES15_NSS_INS5_IJS16_S1L_EEENS5_IJS1L_SC_EEEEEEENS4_39AutoVectorizingCopyWithAssumedAlignmentILi128EEENS4_14SM90_TMA_STOREES25_S27_S27_EEEvvEEEEvNT_6ParamsE --------------------------
	.section	.nv.shared._ZN7cutlass13device_kernelINS_4gemm6kernel13GemmUniversalIN4cute5tupleIJiiiiEEENS1_10collective13CollectiveMmaINS1_35MainloopSm100TmaUmmaWarpSpecializedILi7ELi2ELi4ENS5_IJNS4_1CILi2EEESB_NSA_ILi1EEEEEEEENS5_IJNSA_ILi128EEESF_NSA_ILi64EEEEEENS_6half_tENS5_IJSC_llEEESI_SJ_NS4_8TiledMMAINS4_8MMA_AtomIJNS4_26SM100_MMA_F16BF16_2x1SM_SSISI_SI_fLi128ELi128ELNS4_4UMMA5MajorE1ELSO_1ELNSN_7ScaleInE0ELSP_0EEEEEENS4_6LayoutINS5_IJSC_SC_SC_EEENS5_IJNSA_ILi0EEESU_SU_EEEEENS5_IJNS4_10UnderscoreESX_SX_EEEEENS4_28SM100_TMA_2SM_LOAD_MULTICASTENS4_14ComposedLayoutINS4_7SwizzleILi3ELi4ELi3EEENS4_18smem_ptr_flag_bitsILi16EEENSS_INS5_IJSG_NSA_ILi8EEEEEENS5_IJSC_SG_EEEEEEEvNS4_8identityENS4_18SM100_TMA_2SM_LOADES1A_vS1B_EENS_8epilogue10collective18CollectiveEpilogueINS1E_23Sm100TmaWarpSpecializedILi4ELi2ELi16ELb1ELb0EEEJNS5_IJSG_SF_SG_EEENS5_IJNSS_ISG_SC_EENSS_INS5_IJNSA_ILi16EEESB_EEES18_EEEEESI_NS5_IJlSC_lEEESI_S1P_NS1E_6fusion15FusionCallbacksIS1I_NS1Q_17LinearCombinationISI_fSI_fLNS_15FloatRoundStyleE2EEES1J_S1O_JEEENS4_5SM1004TMEM4LOAD26SM100_TMEM_LOAD_32dp32b16xENS4_13SM90_TMA_LOADENS11_INS12_ILi1ELi4ELi3EEES15_NSS_INS5_IJS16_S1L_EEENS5_IJS1L_SC_EEEEEEENS4_39AutoVectorizingCopyWithAssumedAlignmentILi128EEENS4_14SM90_TMA_STOREES25_S27_S27_EEEvvEEEEvNT_6ParamsE,"aw",@nobits
	.sectionflags	@""
	.align	16
	.zero		1024


//--------------------- .nv.shared.reserved.0     --------------------------
	.section	.nv.shared.reserved.0,"aw",@nobits
	.weak		__nv_reservedSMEM_offset_0_alias
	.size		__nv_reservedSMEM_offset_0_alias, 0, 64
	.other		__nv_reservedSMEM_offset_0_alias,@"STO_CUDA_RESERVED_SHARED STV_DEFAULT"
__nv_reservedSMEM_offset_0_alias:
	.zero		0
.nv.shared.reserved.0:
	.zero		64
	.weak		__nv_reservedSMEM_tcgen05_partition
	.type		__nv_reservedSMEM_tcgen05_partition,@object
	.size		__nv_reservedSMEM_tcgen05_partition,(.L_0 - __nv_reservedSMEM_tcgen05_partition)
__nv_reservedSMEM_tcgen05_partition:
	.zero		32
.L_0:


//--------------------- .nv.global                --------------------------
	.section	.nv.global,"aw",@nobits
.nv.global:
	.type		_ZN40_INTERNAL_6cfcf7d6_4_k_cu_4d2dbcb4_369234cute1_E,@object
	.size		_ZN40_INTERNAL_6cfcf7d6_4_k_cu_4d2dbcb4_369234cute1_E,(_ZN40_INTERNAL_6cfcf7d6_4_k_cu_4d2dbcb4_369234cuda3std3__45__cpo6cbeginE - _ZN40_INTERNAL_6cfcf7d6_4_k_cu_4d2dbcb4_369234cute1_E)
_ZN40_INTERNAL_6cfcf7d6_4_k_cu_4d2dbcb4_369234cute1_E:
	.zero		1
	.type		_ZN40_INTERNAL_6cfcf7d6_4_k_cu_4d2dbcb4_369234cuda3std3__45__cpo6cbeginE,@object
	.size		_ZN40_INTERNAL_6cfcf7d6_4_k_cu_4d2dbcb4_369234cuda3std3__45__cpo6cbeginE,(_ZN40_INTERNAL_6cfcf7d6_4_k_cu_4d2dbcb4_369234cuda3std3__48in_placeE - _ZN40_INTERNAL_6cfcf7d6_4_k_cu_4d2dbcb4_369234cuda3std3__45__cpo6cbeginE)
_ZN40_INTERNAL_6cfcf7d6_4_k_cu_4d2dbcb4_369234cuda3std3__45__cpo6cbeginE:
	.zero		1
	.type		_ZN40_INTERNAL_6cfcf7d6_4_k_cu_4d2dbcb4_369234cuda3std3__48in_placeE,@object
	.size		_ZN40_INTERNAL_6cfcf7d6_4_k_cu_4d2dbcb4_369234cuda3std3__48in_placeE,(_ZN40_INTERNAL_6cfcf7d6_4_k_cu_4d2dbcb4_369234cuda3std6ranges3__45__cpo9iter_moveE - _ZN40_INTERNAL_6cfcf7d6_4_k_cu_4d2dbcb4_369234cuda3std3__48in_placeE)
_ZN40_INTERNAL_6cfcf7d6_4_k_cu_4d2dbcb4_369234cuda3std3__48in_placeE:
	.zero		1
	.type		_ZN40_INTERNAL_6cfcf7d6_4_k_cu_4d2dbcb4_369234cuda3std6ranges3__45__cpo9iter_moveE,@object
	.size		_ZN40_INTERNAL_6cfcf7d6_4_k_cu_4d2dbcb4_369234cuda3std6ranges3__45__cpo9iter_moveE,(_ZN40_INTERNAL_6cfcf7d6_4_k_cu_4d2dbcb4_369234cuda3std3__45__cpo5beginE - _ZN40_INTERNAL_6cfcf7d6_4_k_cu_4d2dbcb4_369234cuda3std6ranges3__45__cpo9iter_moveE)
_ZN40_INTERNAL_6cfcf7d6_4_k_cu_4d2dbcb4_369234cuda3std6ranges3__45__cpo9iter_moveE:
	.zero		1
	.type		_ZN40_INTERNAL_6cfcf7d6_4_k_cu_4d2dbcb4_369234cuda3std3__45__cpo5beginE,@object
	.size		_ZN40_INTERNAL_6cfcf7d6_4_k_cu_4d2dbcb4_369234cuda3std3__45__cpo5beginE,(_ZN40_INTERNAL_6cfcf7d6_4_k_cu_4d2dbcb4_369234cuda3std3__442_GLOBAL__N__6cfcf7d6_4_k_cu_4d2dbcb4_369236ignoreE - _ZN40_INTERNAL_6cfcf7d6_4_k_cu_4d2dbcb4_369234cuda3std3__45__cpo5beginE)
_ZN40_INTERNAL_6cfcf7d6_4_k_cu_4d2dbcb4_369234cuda3std3__45__cpo5beginE:
	.zero		1
	.type		_ZN40_INTERNAL_6cfcf7d6_4_k_cu_4d2dbcb4_369234cuda3std3__442_GLOBAL__N__6cfcf7d6_4_k_cu_4d2dbcb4_369236ignoreE,@object
	.size		_ZN40_INTERNAL_6cfcf7d6_4_k_cu_4d2dbcb4_369234cuda3std3__442_GLOBAL__N__6cfcf7d6_4_k_cu_4d2dbcb4_369236ignoreE,(_ZN40_INTERNAL_6cfcf7d6_4_k_cu_4d2dbcb4_369234cute7productE - _ZN40_INTERNAL_6cfcf7d6_4_k_cu_4d2dbcb4_369234cuda3std3__442_GLOBAL__N__6cfcf7d6_4_k_cu_4d2dbcb4_369236ignoreE)
_ZN40_INTERNAL_6cfcf7d6_4_k_cu_4d2dbcb4_369234cuda3std3__442_GLOBAL__N__6cfcf7d6_4_k_cu_4d2dbcb4_369236ignoreE:
	.zero		1
	.type		_ZN40_INTERNAL_6cfcf7d6_4_k_cu_4d2dbcb4_369234cute7productE,@object
	.size		_ZN40_INTERNAL_6cfcf7d6_4_k_cu_4d2dbcb4_369234cute7productE,(_ZN40_INTERNAL_6cfcf7d6_4_k_cu_4d2dbcb4_369234cuda3std3__45__cpo3endE - _ZN40_INTERNAL_6cfcf7d6_4_k_cu_4d2dbcb4_369234cute7productE)
_ZN40_INTERNAL_6cfcf7d6_4_k_cu_4d2dbcb4_369234cute7productE:
	.zero		1
	.type		_ZN40_INTERNAL_6cfcf7d6_4_k_cu_4d2dbcb4_369234cuda3std3__45__cpo3endE,@object
	.size		_ZN40_INTERNAL_6cfcf7d6_4_k_cu_4d2dbcb4_369234cuda3std3__45__cpo3endE,(_ZN40_INTERNAL_6cfcf7d6_4_k_cu_4d2dbcb4_369234cuda3std3__419piecewise_constructE - _ZN40_INTERNAL_6cfcf7d6_4_k_cu_4d2dbcb4_369234cuda3std3__45__cpo3endE)
_ZN40_INTERNAL_6cfcf7d6_4_k_cu_4d2dbcb4_369234cuda3std3__45__cpo3endE:
	.zero		1
	.type		_ZN40_INTERNAL_6cfcf7d6_4_k_cu_4d2dbcb4_369234cuda3std3__419piecewise_constructE,@object
	.size		_ZN40_INTERNAL_6cfcf7d6_4_k_cu_4d2dbcb4_369234cuda3std3__419piecewise_constructE,(_ZN40_INTERNAL_6cfcf7d6_4_k_cu_4d2dbcb4_369234cuda3std3__45__cpo4cendE - _ZN40_INTERNAL_6cfcf7d6_4_k_cu_4d2dbcb4_369234cuda3std3__419piecewise_constructE)
_ZN40_INTERNAL_6cfcf7d6_4_k_cu_4d2dbcb4_369234cuda3std3__419piecewise_constructE:
	.zero		1
	.type		_ZN40_INTERNAL_6cfcf7d6_4_k_cu_4d2dbcb4_369234cuda3std3__45__cpo4cendE,@object
	.size		_ZN40_INTERNAL_6cfcf7d6_4_k_cu_4d2dbcb4_369234cuda3std3__45__cpo4cendE,(_ZN40_INTERNAL_6cfcf7d6_4_k_cu_4d2dbcb4_369234cuda3std6ranges3__45__cpo4swapE - _ZN40_INTERNAL_6cfcf7d6_4_k_cu_4d2dbcb4_369234cuda3std3__45__cpo4cendE)
_ZN40_INTERNAL_6cfcf7d6_4_k_cu_4d2dbcb4_369234cuda3std3__45__cpo4cendE:
	.zero		1
	.type		_ZN40_INTERNAL_6cfcf7d6_4_k_cu_4d2dbcb4_369234cuda3std6ranges3__45__cpo4swapE,@object
	.size		_ZN40_INTERNAL_6cfcf7d6_4_k_cu_4d2dbcb4_369234cuda3std6ranges3__45__cpo4swapE,(.L_10 - _ZN40_INTERNAL_6cfcf7d6_4_k_cu_4d2dbcb4_369234cuda3std6ranges3__45__cpo4swapE)
_ZN40_INTERNAL_6cfcf7d6_4_k_cu_4d2dbcb4_369234cuda3std6ranges3__45__cpo4swapE:
	.zero		1
.L_10:


//--------------------- .nv.constant0._ZN7cutlass13device_kernelINS_4gemm6kernel13GemmUniversalIN4cute5tupleIJiiiiEEENS1_10collective13CollectiveMmaINS1_35MainloopSm100TmaUmmaWarpSpecializedILi7ELi2ELi4ENS5_IJNS4_1CILi2EEESB_NSA_ILi1EEEEEEEENS5_IJNSA_ILi128EEESF_NSA_ILi64EEEEEENS_6half_tENS5_IJSC_llEEESI_SJ_NS4_8TiledMMAINS4_8MMA_AtomIJNS4_26SM100_MMA_F16BF16_2x1SM_SSISI_SI_fLi128ELi128ELNS4_4UMMA5MajorE1ELSO_1ELNSN_7ScaleInE0ELSP_0EEEEEENS4_6LayoutINS5_IJSC_SC_SC_EEENS5_IJNSA_ILi0EEESU_SU_EEEEENS5_IJNS4_10UnderscoreESX_SX_EEEEENS4_28SM100_TMA_2SM_LOAD_MULTICASTENS4_14ComposedLayoutINS4_7SwizzleILi3ELi4ELi3EEENS4_18smem_ptr_flag_bitsILi16EEENSS_INS5_IJSG_NSA_ILi8EEEEEENS5_IJSC_SG_EEEEEEEvNS4_8identityENS4_18SM100_TMA_2SM_LOADES1A_vS1B_EENS_8epilogue10collective18CollectiveEpilogueINS1E_23Sm100TmaWarpSpecializedILi4ELi2ELi16ELb1ELb0EEEJNS5_IJSG_SF_SG_EEENS5_IJNSS_ISG_SC_EENSS_INS5_IJNSA_ILi16EEESB_EEES18_EEEEESI_NS5_IJlSC_lEEESI_S1P_NS1E_6fusion15FusionCallbacksIS1I_NS1Q_17LinearCombinationISI_fSI_fLNS_15FloatRoundStyleE2EEES1J_S1O_JEEENS4_5SM1004TMEM4LOAD26SM100_TMEM_LOAD_32dp32b16xENS4_13SM90_TMA_LOADENS11_INS12_ILi1ELi4ELi3EEES15_NSS_INS5_IJS16_S1L_EEENS5_IJS1L_SC_EEEEEEENS4_39AutoVectorizingCopyWithAssumedAlignmentILi128EEENS4_14SM90_TMA_STOREES25_S27_S27_EEEvvEEEEvNT_6ParamsE --------------------------
	.section	.nv.constant0._ZN7cutlass13device_kernelINS_4gemm6kernel13GemmUniversalIN4cute5tupleIJiiiiEEENS1_10collective13CollectiveMmaINS1_35MainloopSm100TmaUmmaWarpSpecializedILi7ELi2ELi4ENS5_IJNS4_1CILi2EEESB_NSA_ILi1EEEEEEEENS5_IJNSA_ILi128EEESF_NSA_ILi64EEEEEENS_6half_tENS5_IJSC_llEEESI_SJ_NS4_8TiledMMAINS4_8MMA_AtomIJNS4_26SM100_MMA_F16BF16_2x1SM_SSISI_SI_fLi128ELi128ELNS4_4UMMA5MajorE1ELSO_1ELNSN_7ScaleInE0ELSP_0EEEEEENS4_6LayoutINS5_IJSC_SC_SC_EEENS5_IJNSA_ILi0EEESU_SU_EEEEENS5_IJNS4_10UnderscoreESX_SX_EEEEENS4_28SM100_TMA_2SM_LOAD_MULTICASTENS4_14ComposedLayoutINS4_7SwizzleILi3ELi4ELi3EEENS4_18smem_ptr_flag_bitsILi16EEENSS_INS5_IJSG_NSA_ILi8EEEEEENS5_IJSC_SG_EEEEEEEvNS4_8identityENS4_18SM100_TMA_2SM_LOADES1A_vS1B_EENS_8epilogue10collective18CollectiveEpilogueINS1E_23Sm100TmaWarpSpecializedILi4ELi2ELi16ELb1ELb0EEEJNS5_IJSG_SF_SG_EEENS5_IJNSS_ISG_SC_EENSS_INS5_IJNSA_ILi16EEESB_EEES18_EEEEESI_NS5_IJlSC_lEEESI_S1P_NS1E_6fusion15FusionCallbacksIS1I_NS1Q_17LinearCombinationISI_fSI_fLNS_15FloatRoundStyleE2EEES1J_S1O_JEEENS4_5SM1004TMEM4LOAD26SM100_TMEM_LOAD_32dp32b16xENS4_13SM90_TMA_LOADENS11_INS12_ILi1ELi4ELi3EEES15_NSS_INS5_IJS16_S1L_EEENS5_IJS1L_SC_EEEEEEENS4_39AutoVectorizingCopyWithAssumedAlignmentILi128EEENS4_14SM90_TMA_STOREES25_S27_S27_EEEvvEEEEvNT_6ParamsE,"a",@progbits
	.sectionflags	@""
	.align	4
.nv.constant0._ZN7cutlass13device_kernelINS_4gemm6kernel13GemmUniversalIN4cute5tupleIJiiiiEEENS1_10collective13CollectiveMmaINS1_35MainloopSm100TmaUmmaWarpSpecializedILi7ELi2ELi4ENS5_IJNS4_1CILi2EEESB_NSA_ILi1EEEEEEEENS5_IJNSA_ILi128EEESF_NSA_ILi64EEEEEENS_6half_tENS5_IJSC_llEEESI_SJ_NS4_8TiledMMAINS4_8MMA_AtomIJNS4_26SM100_MMA_F16BF16_2x1SM_SSISI_SI_fLi128ELi128ELNS4_4UMMA5MajorE1ELSO_1ELNSN_7ScaleInE0ELSP_0EEEEEENS4_6LayoutINS5_IJSC_SC_SC_EEENS5_IJNSA_ILi0EEESU_SU_EEEEENS5_IJNS4_10UnderscoreESX_SX_EEEEENS4_28SM100_TMA_2SM_LOAD_MULTICASTENS4_14ComposedLayoutINS4_7SwizzleILi3ELi4ELi3EEENS4_18smem_ptr_flag_bitsILi16EEENSS_INS5_IJSG_NSA_ILi8EEEEEENS5_IJSC_SG_EEEEEEEvNS4_8identityENS4_18SM100_TMA_2SM_LOADES1A_vS1B_EENS_8epilogue10collective18CollectiveEpilogueINS1E_23Sm100TmaWarpSpecializedILi4ELi2ELi16ELb1ELb0EEEJNS5_IJSG_SF_SG_EEENS5_IJNSS_ISG_SC_EENSS_INS5_IJNSA_ILi16EEESB_EEES18_EEEEESI_NS5_IJlSC_lEEESI_S1P_NS1E_6fusion15FusionCallbacksIS1I_NS1Q_17LinearCombinationISI_fSI_fLNS_15FloatRoundStyleE2EEES1J_S1O_JEEENS4_5SM1004TMEM4LOAD26SM100_TMEM_LOAD_32dp32b16xENS4_13SM90_TMA_LOADENS11_INS12_ILi1ELi4ELi3EEES15_NSS_INS5_IJS16_S1L_EEENS5_IJS1L_SC_EEEEEEENS4_39AutoVectorizingCopyWithAssumedAlignmentILi128EEENS4_14SM90_TMA_STOREES25_S27_S27_EEEvvEEEEvNT_6ParamsE:
	.zero		2944


//--------------------- SYMBOLS --------------------------

	.type		.nv.reservedSmem.offset0,@object
	.size		.nv.reservedSmem.offset0,0x4
	.type		.nv.reservedSmem.cap,@object
	.size		.nv.reservedSmem.cap,0x4
	.type		__assertfail,@function
